// auto-generated by cutlass_sweep.gemm — config: {"arch": "sm_100", "cluster_m": 1, "cluster_n": 1, "dtype": "int8", "dtype_b": "int8", "layout": "nt", "stages": 0, "tile_k": 32, "tile_m": 64, "tile_n": 16}
#include "cutlass/cutlass.h"
#include "cutlass/gemm/collective/collective_builder.hpp"
#include "cutlass/gemm/device/gemm_universal_adapter.h"
#include "cutlass/gemm/kernel/gemm_universal.hpp"
#include "cutlass/epilogue/collective/collective_builder.hpp"

using ElemA = int8_t;
using ElemB = int8_t;
using ElemCD = int8_t;
using Acc  = int32_t;
using TileShape    = cute::Shape<cute::_64, cute::_16, cute::_32>;
using ClusterShape = cute::Shape<cute::_1, cute::_1, cute::_1>;

using CollectiveEpilogue = typename cutlass::epilogue::collective::CollectiveBuilder<
    cutlass::arch::Sm100, cutlass::arch::OpClassTensorOp,
    TileShape, ClusterShape,
    cutlass::epilogue::collective::EpilogueTileAuto,
    Acc, Acc,
    ElemCD, cutlass::layout::RowMajor, 128 / cutlass::sizeof_bits<ElemCD>::value,
    ElemCD, cutlass::layout::RowMajor, 128 / cutlass::sizeof_bits<ElemCD>::value,
    cutlass::epilogue::collective::EpilogueScheduleAuto
  >::CollectiveOp;

using CollectiveMainloop = typename cutlass::gemm::collective::CollectiveBuilder<
    cutlass::arch::Sm100, cutlass::arch::OpClassTensorOp,
    ElemA, cutlass::layout::RowMajor, 128 / cutlass::sizeof_bits<ElemA>::value,
    ElemB, cutlass::layout::ColumnMajor, 128 / cutlass::sizeof_bits<ElemB>::value,
    Acc,
    TileShape, ClusterShape,
    cutlass::gemm::collective::StageCountAutoCarveout<static_cast<int>(sizeof(typename CollectiveEpilogue::SharedStorage))>,
    cutlass::gemm::collective::KernelScheduleAuto
  >::CollectiveOp;

using GemmKernel = cutlass::gemm::kernel::GemmUniversal<
    cute::Shape<int,int,int,int>,
    CollectiveMainloop,
    CollectiveEpilogue
>;
using Gemm = cutlass::gemm::device::GemmUniversalAdapter<GemmKernel>;

// Force the device kernel symbol into the cubin without needing a host main.
auto* _anchor = &cutlass::device_kernel<GemmKernel>;


// ===== COMPILED SASS (sm_100a) =====

	.target	sm_100a

	.elftype	@"ET_EXEC"


//--------------------- .note.nv.tkinfo           --------------------------
	.section	.note.nv.tkinfo,"",@"SHT_NOTE"
	.sectionflags	@"SHF_NOTE_NV_TKINFO"
	.tkinfo
        /*0018*/ 	.word	0x00000002
        /*0030*/ 	.string	""
        /*0030*/ 	.string	"ptxas"
        /*0030*/ 	.string	"Cuda compilation tools, release 13.0, V13.0.88"
        /*0030*/ 	.string	"Build cuda_13.0.r13.0/compiler.36424714_0"
        /*0030*/ 	.string	"-arch sm_100a -m 64 "



//--------------------- .note.nv.cuinfo           --------------------------
	.section	.note.nv.cuinfo,"",@"SHT_NOTE"
	.sectionflags	@"SHF_NOTE_NV_CUINFO"
        /*0018*/ 	.short	0x0002
        /*001a*/ 	.short	0x0064
        /*001c*/ 	.short	0x0082
	.zero		2


//--------------------- .nv.info                  --------------------------
	.section	.nv.info,"",@"SHT_CUDA_INFO"
	.align	4


	//----- nvinfo : EIATTR_REGCOUNT
	.align		4
        /*0000*/ 	.byte	0x04, 0x2f
        /*0002*/ 	.short	(.L_16 - .L_15)
	.align		4
.L_15:
        /*0004*/ 	.word	index@(_ZN7cutlass13device_kernelINS_4gemm6kernel13GemmUniversalIN4cute5tupleIJiiiiEEENS1_10collective13CollectiveMmaINS1_35MainloopSm100TmaUmmaWarpSpecializedILi89ELi2ELi4ENS5_IJNS4_1CILi1EEESB_SB_EEEEENS5_IJNSA_ILi64EEENSA_ILi16EEENSA_ILi32EEEEEEaNS5_IJlSB_lEEEaSI_NS4_8TiledMMAINS4_8MMA_AtomIJNS4_15SM100_MMA_S8_SSIaaiLi64ELi16ELNS4_4UMMA5MajorE0ELSN_0ELNSM_8SaturateE0EEEEEENS4_6LayoutISC_NS5_IJNSA_ILi0EEESS_SS_EEEEENS5_IJNS4_10UnderscoreESV_SV_EEEEENS4_13SM90_TMA_LOADENS4_14ComposedLayoutINS4_7SwizzleILi1ELi4ELi3EEENS4_18smem_ptr_flag_bitsILi8EEENSR_INS5_IJNSA_ILi8EEESG_EEENS5_IJSG_SB_EEEEEEEvNS4_8identityESY_S18_vS19_EENS_8epilogue10collective18CollectiveEpilogueINS1B_23Sm100TmaWarpSpecializedILi1ELi1ELi8ELb0ELb0EEEJSH_NS5_IJNSR_ISE_SB_EENSR_ISF_SB_EEEEEaSI_aSI_NS1B_6fusion15FusionCallbacksIS1F_NS1J_17LinearCombinationIaiaiLNS_15FloatRoundStyleE2EEESH_S1I_JEEENS4_5SM1004TMEM4LOAD25SM100_TMEM_LOAD_16dp32b8xESY_NSZ_INS10_ILi0ELi4ELi3EEES13_NSR_INS5_IJS14_SF_EEENS5_IJSF_SB_EEEEEEENS4_39AutoVectorizingCopyWithAssumedAlignmentILi128EEENS4_14SM90_TMA_STOREES1X_S1Z_S1Z_EEEvvEEEEvNT_6ParamsE)
        /*0008*/ 	.word	0x00000038


	//----- nvinfo : EIATTR_FRAME_SIZE
	.align		4
.L_16:
        /*000c*/ 	.byte	0x04, 0x11
        /*000e*/ 	.short	(.L_18 - .L_17)
	.align		4
.L_17:
        /*0010*/ 	.word	index@($__internal_2_$__cuda_sm10x_tcgen05_guardrail_trap_unallocated_columns_being_dealloced)
        /*0014*/ 	.word	0x00000000


	//----- nvinfo : EIATTR_FRAME_SIZE
	.align		4
.L_18:
        /*0018*/ 	.byte	0x04, 0x11
        /*001a*/ 	.short	(.L_20 - .L_19)
	.align		4
.L_19:
        /*001c*/ 	.word	index@($__internal_1_$__cuda_sm10x_tcgen05_guardrail_trap_phase_invalid_during_alloc)
        /*0020*/ 	.word	0x00000000


	//----- nvinfo : EIATTR_FRAME_SIZE
	.align		4
.L_20:
        /*0024*/ 	.byte	0x04, 0x11
        /*0026*/ 	.short	(.L_22 - .L_21)
	.align		4
.L_21:
        /*0028*/ 	.word	index@($__internal_0_$__cuda_sm10x_tcgen05_guardrail_trap_col_being_dealloced_not_returned_by_alloc)
        /*002c*/ 	.word	0x00000000


	//----- nvinfo : EIATTR_FRAME_SIZE
	.align		4
.L_22:
        /*0030*/ 	.byte	0x04, 0x11
        /*0032*/ 	.short	(.L_24 - .L_23)
	.align		4
.L_23:
        /*0034*/ 	.word	index@(_ZN7cutlass13device_kernelINS_4gemm6kernel13GemmUniversalIN4cute5tupleIJiiiiEEENS1_10collective13CollectiveMmaINS1_35MainloopSm100TmaUmmaWarpSpecializedILi89ELi2ELi4ENS5_IJNS4_1CILi1EEESB_SB_EEEEENS5_IJNSA_ILi64EEENSA_ILi16EEENSA_ILi32EEEEEEaNS5_IJlSB_lEEEaSI_NS4_8TiledMMAINS4_8MMA_AtomIJNS4_15SM100_MMA_S8_SSIaaiLi64ELi16ELNS4_4UMMA5MajorE0ELSN_0ELNSM_8SaturateE0EEEEEENS4_6LayoutISC_NS5_IJNSA_ILi0EEESS_SS_EEEEENS5_IJNS4_10UnderscoreESV_SV_EEEEENS4_13SM90_TMA_LOADENS4_14ComposedLayoutINS4_7SwizzleILi1ELi4ELi3EEENS4_18smem_ptr_flag_bitsILi8EEENSR_INS5_IJNSA_ILi8EEESG_EEENS5_IJSG_SB_EEEEEEEvNS4_8identityESY_S18_vS19_EENS_8epilogue10collective18CollectiveEpilogueINS1B_23Sm100TmaWarpSpecializedILi1ELi1ELi8ELb0ELb0EEEJSH_NS5_IJNSR_ISE_SB_EENSR_ISF_SB_EEEEEaSI_aSI_NS1B_6fusion15FusionCallbacksIS1F_NS1J_17LinearCombinationIaiaiLNS_15FloatRoundStyleE2EEESH_S1I_JEEENS4_5SM1004TMEM4LOAD25SM100_TMEM_LOAD_16dp32b8xESY_NSZ_INS10_ILi0ELi4ELi3EEES13_NSR_INS5_IJS14_SF_EEENS5_IJSF_SB_EEEEEEENS4_39AutoVectorizingCopyWithAssumedAlignmentILi128EEENS4_14SM90_TMA_STOREES1X_S1Z_S1Z_EEEvvEEEEvNT_6ParamsE)
        /*0038*/ 	.word	0x00000000


	//----- nvinfo : EIATTR_MIN_STACK_SIZE
	.align		4
.L_24:
        /*003c*/ 	.byte	0x04, 0x12
        /*003e*/ 	.short	(.L_26 - .L_25)
	.align		4
.L_25:
        /*0040*/ 	.word	index@(_ZN7cutlass13device_kernelINS_4gemm6kernel13GemmUniversalIN4cute5tupleIJiiiiEEENS1_10collective13CollectiveMmaINS1_35MainloopSm100TmaUmmaWarpSpecializedILi89ELi2ELi4ENS5_IJNS4_1CILi1EEESB_SB_EEEEENS5_IJNSA_ILi64EEENSA_ILi16EEENSA_ILi32EEEEEEaNS5_IJlSB_lEEEaSI_NS4_8TiledMMAINS4_8MMA_AtomIJNS4_15SM100_MMA_S8_SSIaaiLi64ELi16ELNS4_4UMMA5MajorE0ELSN_0ELNSM_8SaturateE0EEEEEENS4_6LayoutISC_NS5_IJNSA_ILi0EEESS_SS_EEEEENS5_IJNS4_10UnderscoreESV_SV_EEEEENS4_13SM90_TMA_LOADENS4_14ComposedLayoutINS4_7SwizzleILi1ELi4ELi3EEENS4_18smem_ptr_flag_bitsILi8EEENSR_INS5_IJNSA_ILi8EEESG_EEENS5_IJSG_SB_EEEEEEEvNS4_8identityESY_S18_vS19_EENS_8epilogue10collective18CollectiveEpilogueINS1B_23Sm100TmaWarpSpecializedILi1ELi1ELi8ELb0ELb0EEEJSH_NS5_IJNSR_ISE_SB_EENSR_ISF_SB_EEEEEaSI_aSI_NS1B_6fusion15FusionCallbacksIS1F_NS1J_17LinearCombinationIaiaiLNS_15FloatRoundStyleE2EEESH_S1I_JEEENS4_5SM1004TMEM4LOAD25SM100_TMEM_LOAD_16dp32b8xESY_NSZ_INS10_ILi0ELi4ELi3EEES13_NSR_INS5_IJS14_SF_EEENS5_IJSF_SB_EEEEEEENS4_39AutoVectorizingCopyWithAssumedAlignmentILi128EEENS4_14SM90_TMA_STOREES1X_S1Z_S1Z_EEEvvEEEEvNT_6ParamsE)
        /*0044*/ 	.word	0x00000000
.L_26:


//--------------------- .nv.compat                --------------------------
	.section	.nv.compat,"",@"SHT_CUDA_COMPAT_INFO"
	.align	4
        /*0000*/ 	.byte	0x02, 0x09, 0x01, 0x00, 0x02, 0x02, 0x03, 0x00, 0x02, 0x05, 0x06, 0x00, 0x03, 0x07, 0x01, 0x01
        /*0010*/ 	.byte	0x02, 0x03, 0x01, 0x00, 0x02, 0x06, 0x01, 0x00, 0x04, 0x0b, 0x08, 0x00, 0x01, 0x00, 0x00, 0x00
        /*0020*/ 	.byte	0x00, 0x00, 0x00, 0x00


//--------------------- .nv.info._ZN7cutlass13device_kernelINS_4gemm6kernel13GemmUniversalIN4cute5tupleIJiiiiEEENS1_10collective13CollectiveMmaINS1_35MainloopSm100TmaUmmaWarpSpecializedILi89ELi2ELi4ENS5_IJNS4_1CILi1EEESB_SB_EEEEENS5_IJNSA_ILi64EEENSA_ILi16EEENSA_ILi32EEEEEEaNS5_IJlSB_lEEEaSI_NS4_8TiledMMAINS4_8MMA_AtomIJNS4_15SM100_MMA_S8_SSIaaiLi64ELi16ELNS4_4UMMA5MajorE0ELSN_0ELNSM_8SaturateE0EEEEEENS4_6LayoutISC_NS5_IJNSA_ILi0EEESS_SS_EEEEENS5_IJNS4_10UnderscoreESV_SV_EEEEENS4_13SM90_TMA_LOADENS4_14ComposedLayoutINS4_7SwizzleILi1ELi4ELi3EEENS4_18smem_ptr_flag_bitsILi8EEENSR_INS5_IJNSA_ILi8EEESG_EEENS5_IJSG_SB_EEEEEEEvNS4_8identityESY_S18_vS19_EENS_8epilogue10collective18CollectiveEpilogueINS1B_23Sm100TmaWarpSpecializedILi1ELi1ELi8ELb0ELb0EEEJSH_NS5_IJNSR_ISE_SB_EENSR_ISF_SB_EEEEEaSI_aSI_NS1B_6fusion15FusionCallbacksIS1F_NS1J_17LinearCombinationIaiaiLNS_15FloatRoundStyleE2EEESH_S1I_JEEENS4_5SM1004TMEM4LOAD25SM100_TMEM_LOAD_16dp32b8xESY_NSZ_INS10_ILi0ELi4ELi3EEES13_NSR_INS5_IJS14_SF_EEENS5_IJSF_SB_EEEEEEENS4_39AutoVectorizingCopyWithAssumedAlignmentILi128EEENS4_14SM90_TMA_STOREES1X_S1Z_S1Z_EEEvvEEEEvNT_6ParamsE --------------------------
	.section	.nv.info._ZN7cutlass13device_kernelINS_4gemm6kernel13GemmUniversalIN4cute5tupleIJiiiiEEENS1_10collective13CollectiveMmaINS1_35MainloopSm100TmaUmmaWarpSpecializedILi89ELi2ELi4ENS5_IJNS4_1CILi1EEESB_SB_EEEEENS5_IJNSA_ILi64EEENSA_ILi16EEENSA_ILi32EEEEEEaNS5_IJlSB_lEEEaSI_NS4_8TiledMMAINS4_8MMA_AtomIJNS4_15SM100_MMA_S8_SSIaaiLi64ELi16ELNS4_4UMMA5MajorE0ELSN_0ELNSM_8SaturateE0EEEEEENS4_6LayoutISC_NS5_IJNSA_ILi0EEESS_SS_EEEEENS5_IJNS4_10UnderscoreESV_SV_EEEEENS4_13SM90_TMA_LOADENS4_14ComposedLayoutINS4_7SwizzleILi1ELi4ELi3EEENS4_18smem_ptr_flag_bitsILi8EEENSR_INS5_IJNSA_ILi8EEESG_EEENS5_IJSG_SB_EEEEEEEvNS4_8identityESY_S18_vS19_EENS_8epilogue10collective18CollectiveEpilogueINS1B_23Sm100TmaWarpSpecializedILi1ELi1ELi8ELb0ELb0EEEJSH_NS5_IJNSR_ISE_SB_EENSR_ISF_SB_EEEEEaSI_aSI_NS1B_6fusion15FusionCallbacksIS1F_NS1J_17LinearCombinationIaiaiLNS_15FloatRoundStyleE2EEESH_S1I_JEEENS4_5SM1004TMEM4LOAD25SM100_TMEM_LOAD_16dp32b8xESY_NSZ_INS10_ILi0ELi4ELi3EEES13_NSR_INS5_IJS14_SF_EEENS5_IJSF_SB_EEEEEEENS4_39AutoVectorizingCopyWithAssumedAlignmentILi128EEENS4_14SM90_TMA_STOREES1X_S1Z_S1Z_EEEvvEEEEvNT_6ParamsE,"",@"SHT_CUDA_INFO"
	.sectionflags	@""
	.align	4


	//----- nvinfo : EIATTR_CUDA_API_VERSION
	.align		4
        /*0000*/ 	.byte	0x04, 0x37
        /*0002*/ 	.short	(.L_28 - .L_27)
.L_27:
        /*0004*/ 	.word	0x00000082


	//----- nvinfo : EIATTR_KPARAM_INFO
	.align		4
.L_28:
        /*0008*/ 	.byte	0x04, 0x17
        /*000a*/ 	.short	(.L_30 - .L_29)
.L_29:
        /*000c*/ 	.word	0x00000000
        /*0010*/ 	.short	0x0000
        /*0012*/ 	.short	0x0000
        /*0014*/ 	.byte	0x00, 0xf0, 0x01, 0x20


	//----- nvinfo : EIATTR_AT_ENTRY_FRAGMENTS
	.align		4
.L_30:
        /*0018*/ 	.byte	0x04, 0x4f
        /*001a*/ 	.short	(.L_32 - .L_31)


	//   ....[0]....
.L_31:
        /*001c*/ 	.word	0x00000006


	//----- nvinfo : EIATTR_RESERVED_SMEM_USED
	.align		4
.L_32:
        /*0020*/ 	.byte	0x01, 0x41
	.zero		2


	//----- nvinfo : EIATTR_SPARSE_MMA_MASK
	.align		4
        /*0024*/ 	.byte	0x03, 0x50
        /*0026*/ 	.short	0x0000


	//----- nvinfo : EIATTR_TCGEN05_1CTA_USED
	.align		4
        /*0028*/ 	.byte	0x01, 0x51
	.zero		2


	//----- nvinfo : EIATTR_MAXREG_COUNT
	.align		4
        /*002c*/ 	.byte	0x03, 0x1b
        /*002e*/ 	.short	0x00ff


	//----- nvinfo : EIATTR_NUM_BARRIERS
	.align		4
        /*0030*/ 	.byte	0x02, 0x4c
        /*0032*/ 	.byte	0x07
	.zero		1


	//----- nvinfo : EIATTR_EXTERNS
	.align		4
        /*0034*/ 	.byte	0x04, 0x0f
        /*0036*/ 	.short	(.L_34 - .L_33)


	//   ....[0]....
	.align		4
.L_33:
        /*0038*/ 	.word	index@(__assertfail)


	//----- nvinfo : EIATTR_MERCURY_ISA_VERSION
	.align		4
.L_34:
        /*003c*/ 	.byte	0x03, 0x5f
        /*003e*/ 	.short	0x0101


	//----- nvinfo : EIATTR_INT_WARP_WIDE_INSTR_OFFSETS
	.align		4
        /*0040*/ 	.byte	0x04, 0x31
        /*0042*/ 	.short	(.L_36 - .L_35)


	//   ....[0]....
.L_35:
        /*0044*/ 	.word	0x00002850


	//   ....[1]....
        /*0048*/ 	.word	0x00004220


	//   ....[2]....
        /*004c*/ 	.word	0x00004240


	//   ....[3]....
        /*0050*/ 	.word	0x00004270


	//   ....[4]....
        /*0054*/ 	.word	0x00004c90


	//   ....[5]....
        /*0058*/ 	.word	0x00004d80


	//----- nvinfo : EIATTR_COOP_GROUP_MASK_REGIDS
	.align		4
.L_36:
        /*005c*/ 	.byte	0x04, 0x29
        /*005e*/ 	.short	(.L_38 - .L_37)


	//   ....[0]....
.L_37:
        /*0060*/ 	.word	0xffffffff


	//   ....[1]....
        /*0064*/ 	.word	0xffffffff


	//   ....[2]....
        /*0068*/ 	.word	0xffffffff


	//   ....[3]....
        /*006c*/ 	.word	0xffffffff


	//   ....[4]....
        /*0070*/ 	.word	0xffffffff


	//   ....[5]....
        /*0074*/ 	.word	0xffffffff


	//   ....[6]....
        /*0078*/ 	.word	0xffffffff


	//   ....[7]....
        /*007c*/ 	.word	0xffffffff


	//   ....[8]....
        /*0080*/ 	.word	0xffffffff


	//   ....[9]....
        /*0084*/ 	.word	0xffffffff


	//   ....[10]....
        /*0088*/ 	.word	0xffffffff


	//   ....[11]....
        /*008c*/ 	.word	0xffffffff


	//   ....[12]....
        /*0090*/ 	.word	0xffffffff


	//----- nvinfo : EIATTR_COOP_GROUP_INSTR_OFFSETS
	.align		4
.L_38:
        /*0094*/ 	.byte	0x04, 0x28
        /*0096*/ 	.short	(.L_40 - .L_39)


	//   ....[0]....
.L_39:
        /*0098*/ 	.word	0x00000090


	//   ....[1]....
        /*009c*/ 	.word	0x000004b0


	//   ....[2]....
        /*00a0*/ 	.word	0x000010f0


	//   ....[3]....
        /*00a4*/ 	.word	0x00001230


	//   ....[4]....
        /*00a8*/ 	.word	0x00001330


	//   ....[5]....
        /*00ac*/ 	.word	0x000014a0


	//   ....[6]....
        /*00b0*/ 	.word	0x00001640


	//   ....[7]....
        /*00b4*/ 	.word	0x00002730


	//   ....[8]....
        /*00b8*/ 	.word	0x00003580


	//   ....[9]....
        /*00bc*/ 	.word	0x00003790


	//   ....[10]....
        /*00c0*/ 	.word	0x000037c0


	//   ....[11]....
        /*00c4*/ 	.word	0x00004100


	//   ....[12]....
        /*00c8*/ 	.word	0x00004330


	//----- nvinfo : EIATTR_VRC_CTA_INIT_COUNT
	.align		4
.L_40:
        /*00cc*/ 	.byte	0x02, 0x4a
        /*00ce*/ 	.byte	0x80
	.zero		1


	//----- nvinfo : EIATTR_SYSCALL_OFFSETS
	.align		4
        /*00d0*/ 	.byte	0x04, 0x46
        /*00d2*/ 	.short	(.L_42 - .L_41)


	//   ....[0]....
.L_41:
        /*00d4*/ 	.word	0x00005ce0


	//----- nvinfo : EIATTR_MBARRIER_INSTR_OFFSETS
	.align		4
.L_42:
        /*00d8*/ 	.byte	0x04, 0x39
        /*00da*/ 	.short	(.L_44 - .L_43)


	//   ....[0]....
.L_43:
        /*00dc*/ 	.word	0x000005b0
        /*00e0*/ 	.word	0x000000ff
        /*00e4*/ 	.word	0x00000000
        /*00e8*/ 	.short	0x0100
        /*00ea*/ 	.byte	0x05
	.zero		1


	//   ....[1]....
        /*00ec*/ 	.word	0x000005c0
        /*00f0*/ 	.word	0x000000ff
        /*00f4*/ 	.word	0x000002c8
        /*00f8*/ 	.short	0x0100
        /*00fa*/ 	.byte	0x05
	.zero		1


	//   ....[2]....
        /*00fc*/ 	.word	0x000005d0
        /*0100*/ 	.word	0x000000ff
        /*0104*/ 	.word	0x00000008
        /*0108*/ 	.short	0x0100
        /*010a*/ 	.byte	0x05
	.zero		1


	//   ....[3]....
        /*010c*/ 	.word	0x000005e0
        /*0110*/ 	.word	0x000000ff
        /*0114*/ 	.word	0x000002d0
        /*0118*/ 	.short	0x0100
        /*011a*/ 	.byte	0x05
	.zero		1


	//   ....[4]....
        /*011c*/ 	.word	0x000005f0
        /*0120*/ 	.word	0x000000ff
        /*0124*/ 	.word	0x00000010
        /*0128*/ 	.short	0x0100
        /*012a*/ 	.byte	0x05
	.zero		1


	//   ....[5]....
        /*012c*/ 	.word	0x00000600
        /*0130*/ 	.word	0x000000ff
        /*0134*/ 	.word	0x000002d8
        /*0138*/ 	.short	0x0100
        /*013a*/ 	.byte	0x05
	.zero		1


	//   ....[6]....
        /*013c*/ 	.word	0x00000610
        /*0140*/ 	.word	0x000000ff
        /*0144*/ 	.word	0x00000018
        /*0148*/ 	.short	0x0100
        /*014a*/ 	.byte	0x05
	.zero		1


	//   ....[7]....
        /*014c*/ 	.word	0x00000620
        /*0150*/ 	.word	0x000000ff
        /*0154*/ 	.word	0x000002e0
        /*0158*/ 	.short	0x0100
        /*015a*/ 	.byte	0x05
	.zero		1


	//   ....[8]....
        /*015c*/ 	.word	0x00000630
        /*0160*/ 	.word	0x000000ff
        /*0164*/ 	.word	0x00000020
        /*0168*/ 	.short	0x0100
        /*016a*/ 	.byte	0x05
	.zero		1


	//   ....[9]....
        /*016c*/ 	.word	0x00000640
        /*0170*/ 	.word	0x000000ff
        /*0174*/ 	.word	0x000002e8
        /*0178*/ 	.short	0x0100
        /*017a*/ 	.byte	0x05
	.zero		1


	//   ....[10]....
        /*017c*/ 	.word	0x00000650
        /*0180*/ 	.word	0x000000ff
        /*0184*/ 	.word	0x00000028
        /*0188*/ 	.short	0x0100
        /*018a*/ 	.byte	0x05
	.zero		1


	//   ....[11]....
        /*018c*/ 	.word	0x00000660
        /*0190*/ 	.word	0x000000ff
        /*0194*/ 	.word	0x000002f0
        /*0198*/ 	.short	0x0100
        /*019a*/ 	.byte	0x05
	.zero		1


	//   ....[12]....
        /*019c*/ 	.word	0x00000670
        /*01a0*/ 	.word	0x000000ff
        /*01a4*/ 	.word	0x00000030
        /*01a8*/ 	.short	0x0100
        /*01aa*/ 	.byte	0x05
	.zero		1


	//   ....[13]....
        /*01ac*/ 	.word	0x00000680
        /*01b0*/ 	.word	0x000000ff
        /*01b4*/ 	.word	0x000002f8
        /*01b8*/ 	.short	0x0100
        /*01ba*/ 	.byte	0x05
	.zero		1


	//   ....[14]....
        /*01bc*/ 	.word	0x00000690
        /*01c0*/ 	.word	0x000000ff
        /*01c4*/ 	.word	0x00000038
        /*01c8*/ 	.short	0x0100
        /*01ca*/ 	.byte	0x05
	.zero		1


	//   ....[15]....
        /*01cc*/ 	.word	0x000006a0
        /*01d0*/ 	.word	0x000000ff
        /*01d4*/ 	.word	0x00000300
        /*01d8*/ 	.short	0x0100
        /*01da*/ 	.byte	0x05
	.zero		1


	//   ....[16]....
        /*01dc*/ 	.word	0x000006b0
        /*01e0*/ 	.word	0x000000ff
        /*01e4*/ 	.word	0x00000040
        /*01e8*/ 	.short	0x0100
        /*01ea*/ 	.byte	0x05
	.zero		1


	//   ....[17]....
        /*01ec*/ 	.word	0x000006c0
        /*01f0*/ 	.word	0x000000ff
        /*01f4*/ 	.word	0x00000308
        /*01f8*/ 	.short	0x0100
        /*01fa*/ 	.byte	0x05
	.zero		1


	//   ....[18]....
        /*01fc*/ 	.word	0x000006d0
        /*0200*/ 	.word	0x000000ff
        /*0204*/ 	.word	0x00000048
        /*0208*/ 	.short	0x0100
        /*020a*/ 	.byte	0x05
	.zero		1


	//   ....[19]....
        /*020c*/ 	.word	0x000006e0
        /*0210*/ 	.word	0x000000ff
        /*0214*/ 	.word	0x00000310
        /*0218*/ 	.short	0x0100
        /*021a*/ 	.byte	0x05
	.zero		1


	//   ....[20]....
        /*021c*/ 	.word	0x000006f0
        /*0220*/ 	.word	0x000000ff
        /*0224*/ 	.word	0x00000050
        /*0228*/ 	.short	0x0100
        /*022a*/ 	.byte	0x05
	.zero		1


	//   ....[21]....
        /*022c*/ 	.word	0x00000700
        /*0230*/ 	.word	0x000000ff
        /*0234*/ 	.word	0x00000318
        /*0238*/ 	.short	0x0100
        /*023a*/ 	.byte	0x05
	.zero		1


	//   ....[22]....
        /*023c*/ 	.word	0x00000710
        /*0240*/ 	.word	0x000000ff
        /*0244*/ 	.word	0x00000058
        /*0248*/ 	.short	0x0100
        /*024a*/ 	.byte	0x05
	.zero		1


	//   ....[23]....
        /*024c*/ 	.word	0x00000720
        /*0250*/ 	.word	0x000000ff
        /*0254*/ 	.word	0x00000320
        /*0258*/ 	.short	0x0100
        /*025a*/ 	.byte	0x05
	.zero		1


	//   ....[24]....
        /*025c*/ 	.word	0x00000730
        /*0260*/ 	.word	0x000000ff
        /*0264*/ 	.word	0x00000060
        /*0268*/ 	.short	0x0100
        /*026a*/ 	.byte	0x05
	.zero		1


	//   ....[25]....
        /*026c*/ 	.word	0x00000740
        /*0270*/ 	.word	0x000000ff
        /*0274*/ 	.word	0x00000328
        /*0278*/ 	.short	0x0100
        /*027a*/ 	.byte	0x05
	.zero		1


	//   ....[26]....
        /*027c*/ 	.word	0x00000750
        /*0280*/ 	.word	0x000000ff
        /*0284*/ 	.word	0x00000068
        /*0288*/ 	.short	0x0100
        /*028a*/ 	.byte	0x05
	.zero		1


	//   ....[27]....
        /*028c*/ 	.word	0x00000760
        /*0290*/ 	.word	0x000000ff
        /*0294*/ 	.word	0x00000330
        /*0298*/ 	.short	0x0100
        /*029a*/ 	.byte	0x05
	.zero		1


	//   ....[28]....
        /*029c*/ 	.word	0x00000770
        /*02a0*/ 	.word	0x000000ff
        /*02a4*/ 	.word	0x00000070
        /*02a8*/ 	.short	0x0100
        /*02aa*/ 	.byte	0x05
	.zero		1


	//   ....[29]....
        /*02ac*/ 	.word	0x00000780
        /*02b0*/ 	.word	0x000000ff
        /*02b4*/ 	.word	0x00000338
        /*02b8*/ 	.short	0x0100
        /*02ba*/ 	.byte	0x05
	.zero		1


	//   ....[30]....
        /*02bc*/ 	.word	0x00000790
        /*02c0*/ 	.word	0x000000ff
        /*02c4*/ 	.word	0x00000078
        /*02c8*/ 	.short	0x0100
        /*02ca*/ 	.byte	0x05
	.zero		1


	//   ....[31]....
        /*02cc*/ 	.word	0x000007a0
        /*02d0*/ 	.word	0x000000ff
        /*02d4*/ 	.word	0x00000340
        /*02d8*/ 	.short	0x0100
        /*02da*/ 	.byte	0x05
	.zero		1


	//   ....[32]....
        /*02dc*/ 	.word	0x000007b0
        /*02e0*/ 	.word	0x000000ff
        /*02e4*/ 	.word	0x00000080
        /*02e8*/ 	.short	0x0100
        /*02ea*/ 	.byte	0x05
	.zero		1


	//   ....[33]....
        /*02ec*/ 	.word	0x000007c0
        /*02f0*/ 	.word	0x000000ff
        /*02f4*/ 	.word	0x00000348
        /*02f8*/ 	.short	0x0100
        /*02fa*/ 	.byte	0x05
	.zero		1


	//   ....[34]....
        /*02fc*/ 	.word	0x000007d0
        /*0300*/ 	.word	0x000000ff
        /*0304*/ 	.word	0x00000088
        /*0308*/ 	.short	0x0100
        /*030a*/ 	.byte	0x05
	.zero		1


	//   ....[35]....
        /*030c*/ 	.word	0x000007e0
        /*0310*/ 	.word	0x000000ff
        /*0314*/ 	.word	0x00000350
        /*0318*/ 	.short	0x0100
        /*031a*/ 	.byte	0x05
	.zero		1


	//   ....[36]....
        /*031c*/ 	.word	0x000007f0
        /*0320*/ 	.word	0x000000ff
        /*0324*/ 	.word	0x00000090
        /*0328*/ 	.short	0x0100
        /*032a*/ 	.byte	0x05
	.zero		1


	//   ....[37]....
        /*032c*/ 	.word	0x00000800
        /*0330*/ 	.word	0x000000ff
        /*0334*/ 	.word	0x00000358
        /*0338*/ 	.short	0x0100
        /*033a*/ 	.byte	0x05
	.zero		1


	//   ....[38]....
        /*033c*/ 	.word	0x00000810
        /*0340*/ 	.word	0x000000ff
        /*0344*/ 	.word	0x00000098
        /*0348*/ 	.short	0x0100
        /*034a*/ 	.byte	0x05
	.zero		1


	//   ....[39]....
        /*034c*/ 	.word	0x00000820
        /*0350*/ 	.word	0x000000ff
        /*0354*/ 	.word	0x00000360
        /*0358*/ 	.short	0x0100
        /*035a*/ 	.byte	0x05
	.zero		1


	//   ....[40]....
        /*035c*/ 	.word	0x00000830
        /*0360*/ 	.word	0x000000ff
        /*0364*/ 	.word	0x000000a0
        /*0368*/ 	.short	0x0100
        /*036a*/ 	.byte	0x05
	.zero		1


	//   ....[41]....
        /*036c*/ 	.word	0x00000840
        /*0370*/ 	.word	0x000000ff
        /*0374*/ 	.word	0x00000368
        /*0378*/ 	.short	0x0100
        /*037a*/ 	.byte	0x05
	.zero		1


	//   ....[42]....
        /*037c*/ 	.word	0x00000850
        /*0380*/ 	.word	0x000000ff
        /*0384*/ 	.word	0x000000a8
        /*0388*/ 	.short	0x0100
        /*038a*/ 	.byte	0x05
	.zero		1


	//   ....[43]....
        /*038c*/ 	.word	0x00000860
        /*0390*/ 	.word	0x000000ff
        /*0394*/ 	.word	0x00000370
        /*0398*/ 	.short	0x0100
        /*039a*/ 	.byte	0x05
	.zero		1


	//   ....[44]....
        /*039c*/ 	.word	0x00000870
        /*03a0*/ 	.word	0x000000ff
        /*03a4*/ 	.word	0x000000b0
        /*03a8*/ 	.short	0x0100
        /*03aa*/ 	.byte	0x05
	.zero		1


	//   ....[45]....
        /*03ac*/ 	.word	0x00000880
        /*03b0*/ 	.word	0x000000ff
        /*03b4*/ 	.word	0x00000378
        /*03b8*/ 	.short	0x0100
        /*03ba*/ 	.byte	0x05
	.zero		1


	//   ....[46]....
        /*03bc*/ 	.word	0x00000890
        /*03c0*/ 	.word	0x000000ff
        /*03c4*/ 	.word	0x000000b8
        /*03c8*/ 	.short	0x0100
        /*03ca*/ 	.byte	0x05
	.zero		1


	//   ....[47]....
        /*03cc*/ 	.word	0x000008a0
        /*03d0*/ 	.word	0x000000ff
        /*03d4*/ 	.word	0x00000380
        /*03d8*/ 	.short	0x0100
        /*03da*/ 	.byte	0x05
	.zero		1


	//   ....[48]....
        /*03dc*/ 	.word	0x000008b0
        /*03e0*/ 	.word	0x000000ff
        /*03e4*/ 	.word	0x000000c0
        /*03e8*/ 	.short	0x0100
        /*03ea*/ 	.byte	0x05
	.zero		1


	//   ....[49]....
        /*03ec*/ 	.word	0x000008c0
        /*03f0*/ 	.word	0x000000ff
        /*03f4*/ 	.word	0x00000388
        /*03f8*/ 	.short	0x0100
        /*03fa*/ 	.byte	0x05
	.zero		1


	//   ....[50]....
        /*03fc*/ 	.word	0x000008d0
        /*0400*/ 	.word	0x000000ff
        /*0404*/ 	.word	0x000000c8
        /*0408*/ 	.short	0x0100
        /*040a*/ 	.byte	0x05
	.zero		1


	//   ....[51]....
        /*040c*/ 	.word	0x000008e0
        /*0410*/ 	.word	0x000000ff
        /*0414*/ 	.word	0x00000390
        /*0418*/ 	.short	0x0100
        /*041a*/ 	.byte	0x05
	.zero		1


	//   ....[52]....
        /*041c*/ 	.word	0x000008f0
        /*0420*/ 	.word	0x000000ff
        /*0424*/ 	.word	0x000000d0
        /*0428*/ 	.short	0x0100
        /*042a*/ 	.byte	0x05
	.zero		1


	//   ....[53]....
        /*042c*/ 	.word	0x00000900
        /*0430*/ 	.word	0x000000ff
        /*0434*/ 	.word	0x00000398
        /*0438*/ 	.short	0x0100
        /*043a*/ 	.byte	0x05
	.zero		1


	//   ....[54]....
        /*043c*/ 	.word	0x00000910
        /*0440*/ 	.word	0x000000ff
        /*0444*/ 	.word	0x000000d8
        /*0448*/ 	.short	0x0100
        /*044a*/ 	.byte	0x05
	.zero		1


	//   ....[55]....
        /*044c*/ 	.word	0x00000920
        /*0450*/ 	.word	0x000000ff
        /*0454*/ 	.word	0x000003a0
        /*0458*/ 	.short	0x0100
        /*045a*/ 	.byte	0x05
	.zero		1


	//   ....[56]....
        /*045c*/ 	.word	0x00000930
        /*0460*/ 	.word	0x000000ff
        /*0464*/ 	.word	0x000000e0
        /*0468*/ 	.short	0x0100
        /*046a*/ 	.byte	0x05
	.zero		1


	//   ....[57]....
        /*046c*/ 	.word	0x00000940
        /*0470*/ 	.word	0x000000ff
        /*0474*/ 	.word	0x000003a8
        /*0478*/ 	.short	0x0100
        /*047a*/ 	.byte	0x05
	.zero		1


	//   ....[58]....
        /*047c*/ 	.word	0x00000950
        /*0480*/ 	.word	0x000000ff
        /*0484*/ 	.word	0x000000e8
        /*0488*/ 	.short	0x0100
        /*048a*/ 	.byte	0x05
	.zero		1


	//   ....[59]....
        /*048c*/ 	.word	0x00000960
        /*0490*/ 	.word	0x000000ff
        /*0494*/ 	.word	0x000003b0
        /*0498*/ 	.short	0x0100
        /*049a*/ 	.byte	0x05
	.zero		1


	//   ....[60]....
        /*049c*/ 	.word	0x00000970
        /*04a0*/ 	.word	0x000000ff
        /*04a4*/ 	.word	0x000000f0
        /*04a8*/ 	.short	0x0100
        /*04aa*/ 	.byte	0x05
	.zero		1


	//   ....[61]....
        /*04ac*/ 	.word	0x00000980
        /*04b0*/ 	.word	0x000000ff
        /*04b4*/ 	.word	0x000003b8
        /*04b8*/ 	.short	0x0100
        /*04ba*/ 	.byte	0x05
	.zero		1


	//   ....[62]....
        /*04bc*/ 	.word	0x00000990
        /*04c0*/ 	.word	0x000000ff
        /*04c4*/ 	.word	0x000000f8
        /*04c8*/ 	.short	0x0100
        /*04ca*/ 	.byte	0x05
	.zero		1


	//   ....[63]....
        /*04cc*/ 	.word	0x000009a0
        /*04d0*/ 	.word	0x000000ff
        /*04d4*/ 	.word	0x000003c0
        /*04d8*/ 	.short	0x0100
        /*04da*/ 	.byte	0x05
	.zero		1


	//   ....[64]....
        /*04dc*/ 	.word	0x000009b0
        /*04e0*/ 	.word	0x000000ff
        /*04e4*/ 	.word	0x00000100
        /*04e8*/ 	.short	0x0100
        /*04ea*/ 	.byte	0x05
	.zero		1


	//   ....[65]....
        /*04ec*/ 	.word	0x000009c0
        /*04f0*/ 	.word	0x000000ff
        /*04f4*/ 	.word	0x000003c8
        /*04f8*/ 	.short	0x0100
        /*04fa*/ 	.byte	0x05
	.zero		1


	//   ....[66]....
        /*04fc*/ 	.word	0x000009d0
        /*0500*/ 	.word	0x000000ff
        /*0504*/ 	.word	0x00000108
        /*0508*/ 	.short	0x0100
        /*050a*/ 	.byte	0x05
	.zero		1


	//   ....[67]....
        /*050c*/ 	.word	0x000009e0
        /*0510*/ 	.word	0x000000ff
        /*0514*/ 	.word	0x000003d0
        /*0518*/ 	.short	0x0100
        /*051a*/ 	.byte	0x05
	.zero		1


	//   ....[68]....
        /*051c*/ 	.word	0x000009f0
        /*0520*/ 	.word	0x000000ff
        /*0524*/ 	.word	0x00000110
        /*0528*/ 	.short	0x0100
        /*052a*/ 	.byte	0x05
	.zero		1


	//   ....[69]....
        /*052c*/ 	.word	0x00000a00
        /*0530*/ 	.word	0x000000ff
        /*0534*/ 	.word	0x000003d8
        /*0538*/ 	.short	0x0100
        /*053a*/ 	.byte	0x05
	.zero		1


	//   ....[70]....
        /*053c*/ 	.word	0x00000a10
        /*0540*/ 	.word	0x000000ff
        /*0544*/ 	.word	0x00000118
        /*0548*/ 	.short	0x0100
        /*054a*/ 	.byte	0x05
	.zero		1


	//   ....[71]....
        /*054c*/ 	.word	0x00000a20
        /*0550*/ 	.word	0x000000ff
        /*0554*/ 	.word	0x000003e0
        /*0558*/ 	.short	0x0100
        /*055a*/ 	.byte	0x05
	.zero		1


	//   ....[72]....
        /*055c*/ 	.word	0x00000a30
        /*0560*/ 	.word	0x000000ff
        /*0564*/ 	.word	0x00000120
        /*0568*/ 	.short	0x0100
        /*056a*/ 	.byte	0x05
	.zero		1


	//   ....[73]....
        /*056c*/ 	.word	0x00000a40
        /*0570*/ 	.word	0x000000ff
        /*0574*/ 	.word	0x000003e8
        /*0578*/ 	.short	0x0100
        /*057a*/ 	.byte	0x05
	.zero		1


	//   ....[74]....
        /*057c*/ 	.word	0x00000a50
        /*0580*/ 	.word	0x000000ff
        /*0584*/ 	.word	0x00000128
        /*0588*/ 	.short	0x0100
        /*058a*/ 	.byte	0x05
	.zero		1


	//   ....[75]....
        /*058c*/ 	.word	0x00000a60
        /*0590*/ 	.word	0x000000ff
        /*0594*/ 	.word	0x000003f0
        /*0598*/ 	.short	0x0100
        /*059a*/ 	.byte	0x05
	.zero		1


	//   ....[76]....
        /*059c*/ 	.word	0x00000a70
        /*05a0*/ 	.word	0x000000ff
        /*05a4*/ 	.word	0x00000130
        /*05a8*/ 	.short	0x0100
        /*05aa*/ 	.byte	0x05
	.zero		1


	//   ....[77]....
        /*05ac*/ 	.word	0x00000a80
        /*05b0*/ 	.word	0x000000ff
        /*05b4*/ 	.word	0x000003f8
        /*05b8*/ 	.short	0x0100
        /*05ba*/ 	.byte	0x05
	.zero		1


	//   ....[78]....
        /*05bc*/ 	.word	0x00000a90
        /*05c0*/ 	.word	0x000000ff
        /*05c4*/ 	.word	0x00000138
        /*05c8*/ 	.short	0x0100
        /*05ca*/ 	.byte	0x05
	.zero		1


	//   ....[79]....
        /*05cc*/ 	.word	0x00000aa0
        /*05d0*/ 	.word	0x000000ff
        /*05d4*/ 	.word	0x00000400
        /*05d8*/ 	.short	0x0100
        /*05da*/ 	.byte	0x05
	.zero		1


	//   ....[80]....
        /*05dc*/ 	.word	0x00000ab0
        /*05e0*/ 	.word	0x000000ff
        /*05e4*/ 	.word	0x00000140
        /*05e8*/ 	.short	0x0100
        /*05ea*/ 	.byte	0x05
	.zero		1


	//   ....[81]....
        /*05ec*/ 	.word	0x00000ac0
        /*05f0*/ 	.word	0x000000ff
        /*05f4*/ 	.word	0x00000408
        /*05f8*/ 	.short	0x0100
        /*05fa*/ 	.byte	0x05
	.zero		1


	//   ....[82]....
        /*05fc*/ 	.word	0x00000ad0
        /*0600*/ 	.word	0x000000ff
        /*0604*/ 	.word	0x00000148
        /*0608*/ 	.short	0x0100
        /*060a*/ 	.byte	0x05
	.zero		1


	//   ....[83]....
        /*060c*/ 	.word	0x00000ae0
        /*0610*/ 	.word	0x000000ff
        /*0614*/ 	.word	0x00000410
        /*0618*/ 	.short	0x0100
        /*061a*/ 	.byte	0x05
	.zero		1


	//   ....[84]....
        /*061c*/ 	.word	0x00000af0
        /*0620*/ 	.word	0x000000ff
        /*0624*/ 	.word	0x00000150
        /*0628*/ 	.short	0x0100
        /*062a*/ 	.byte	0x05
	.zero		1


	//   ....[85]....
        /*062c*/ 	.word	0x00000b00
        /*0630*/ 	.word	0x000000ff
        /*0634*/ 	.word	0x00000418
        /*0638*/ 	.short	0x0100
        /*063a*/ 	.byte	0x05
	.zero		1


	//   ....[86]....
        /*063c*/ 	.word	0x00000b10
        /*0640*/ 	.word	0x000000ff
        /*0644*/ 	.word	0x00000158
        /*0648*/ 	.short	0x0100
        /*064a*/ 	.byte	0x05
	.zero		1


	//   ....[87]....
        /*064c*/ 	.word	0x00000b20
        /*0650*/ 	.word	0x000000ff
        /*0654*/ 	.word	0x00000420
        /*0658*/ 	.short	0x0100
        /*065a*/ 	.byte	0x05
	.zero		1


	//   ....[88]....
        /*065c*/ 	.word	0x00000b30
        /*0660*/ 	.word	0x000000ff
        /*0664*/ 	.word	0x00000160
        /*0668*/ 	.short	0x0100
        /*066a*/ 	.byte	0x05
	.zero		1


	//   ....[89]....
        /*066c*/ 	.word	0x00000b40
        /*0670*/ 	.word	0x000000ff
        /*0674*/ 	.word	0x00000428
        /*0678*/ 	.short	0x0100
        /*067a*/ 	.byte	0x05
	.zero		1


	//   ....[90]....
        /*067c*/ 	.word	0x00000b50
        /*0680*/ 	.word	0x000000ff
        /*0684*/ 	.word	0x00000168
        /*0688*/ 	.short	0x0100
        /*068a*/ 	.byte	0x05
	.zero		1


	//   ....[91]....
        /*068c*/ 	.word	0x00000b60
        /*0690*/ 	.word	0x000000ff
        /*0694*/ 	.word	0x00000430
        /*0698*/ 	.short	0x0100
        /*069a*/ 	.byte	0x05
	.zero		1


	//   ....[92]....
        /*069c*/ 	.word	0x00000b70
        /*06a0*/ 	.word	0x000000ff
        /*06a4*/ 	.word	0x00000170
        /*06a8*/ 	.short	0x0100
        /*06aa*/ 	.byte	0x05
	.zero		1


	//   ....[93]....
        /*06ac*/ 	.word	0x00000b80
        /*06b0*/ 	.word	0x000000ff
        /*06b4*/ 	.word	0x00000438
        /*06b8*/ 	.short	0x0100
        /*06ba*/ 	.byte	0x05
	.zero		1


	//   ....[94]....
        /*06bc*/ 	.word	0x00000b90
        /*06c0*/ 	.word	0x000000ff
        /*06c4*/ 	.word	0x00000178
        /*06c8*/ 	.short	0x0100
        /*06ca*/ 	.byte	0x05
	.zero		1


	//   ....[95]....
        /*06cc*/ 	.word	0x00000ba0
        /*06d0*/ 	.word	0x000000ff
        /*06d4*/ 	.word	0x00000440
        /*06d8*/ 	.short	0x0100
        /*06da*/ 	.byte	0x05
	.zero		1


	//   ....[96]....
        /*06dc*/ 	.word	0x00000bb0
        /*06e0*/ 	.word	0x000000ff
        /*06e4*/ 	.word	0x00000180
        /*06e8*/ 	.short	0x0100
        /*06ea*/ 	.byte	0x05
	.zero		1


	//   ....[97]....
        /*06ec*/ 	.word	0x00000bc0
        /*06f0*/ 	.word	0x000000ff
        /*06f4*/ 	.word	0x00000448
        /*06f8*/ 	.short	0x0100
        /*06fa*/ 	.byte	0x05
	.zero		1


	//   ....[98]....
        /*06fc*/ 	.word	0x00000bd0
        /*0700*/ 	.word	0x000000ff
        /*0704*/ 	.word	0x00000188
        /*0708*/ 	.short	0x0100
        /*070a*/ 	.byte	0x05
	.zero		1


	//   ....[99]....
        /*070c*/ 	.word	0x00000be0
        /*0710*/ 	.word	0x000000ff
        /*0714*/ 	.word	0x00000450
        /*0718*/ 	.short	0x0100
        /*071a*/ 	.byte	0x05
	.zero		1


	//   ....[100]....
        /*071c*/ 	.word	0x00000bf0
        /*0720*/ 	.word	0x000000ff
        /*0724*/ 	.word	0x00000190
        /*0728*/ 	.short	0x0100
        /*072a*/ 	.byte	0x05
	.zero		1


	//   ....[101]....
        /*072c*/ 	.word	0x00000c00
        /*0730*/ 	.word	0x000000ff
        /*0734*/ 	.word	0x00000458
        /*0738*/ 	.short	0x0100
        /*073a*/ 	.byte	0x05
	.zero		1


	//   ....[102]....
        /*073c*/ 	.word	0x00000c10
        /*0740*/ 	.word	0x000000ff
        /*0744*/ 	.word	0x00000198
        /*0748*/ 	.short	0x0100
        /*074a*/ 	.byte	0x05
	.zero		1


	//   ....[103]....
        /*074c*/ 	.word	0x00000c20
        /*0750*/ 	.word	0x000000ff
        /*0754*/ 	.word	0x00000460
        /*0758*/ 	.short	0x0100
        /*075a*/ 	.byte	0x05
	.zero		1


	//   ....[104]....
        /*075c*/ 	.word	0x00000c30
        /*0760*/ 	.word	0x000000ff
        /*0764*/ 	.word	0x000001a0
        /*0768*/ 	.short	0x0100
        /*076a*/ 	.byte	0x05
	.zero		1


	//   ....[105]....
        /*076c*/ 	.word	0x00000c40
        /*0770*/ 	.word	0x000000ff
        /*0774*/ 	.word	0x00000468
        /*0778*/ 	.short	0x0100
        /*077a*/ 	.byte	0x05
	.zero		1


	//   ....[106]....
        /*077c*/ 	.word	0x00000c50
        /*0780*/ 	.word	0x000000ff
        /*0784*/ 	.word	0x000001a8
        /*0788*/ 	.short	0x0100
        /*078a*/ 	.byte	0x05
	.zero		1


	//   ....[107]....
        /*078c*/ 	.word	0x00000c60
        /*0790*/ 	.word	0x000000ff
        /*0794*/ 	.word	0x00000470
        /*0798*/ 	.short	0x0100
        /*079a*/ 	.byte	0x05
	.zero		1


	//   ....[108]....
        /*079c*/ 	.word	0x00000c70
        /*07a0*/ 	.word	0x000000ff
        /*07a4*/ 	.word	0x000001b0
        /*07a8*/ 	.short	0x0100
        /*07aa*/ 	.byte	0x05
	.zero		1


	//   ....[109]....
        /*07ac*/ 	.word	0x00000c80
        /*07b0*/ 	.word	0x000000ff
        /*07b4*/ 	.word	0x00000478
        /*07b8*/ 	.short	0x0100
        /*07ba*/ 	.byte	0x05
	.zero		1


	//   ....[110]....
        /*07bc*/ 	.word	0x00000c90
        /*07c0*/ 	.word	0x000000ff
        /*07c4*/ 	.word	0x000001b8
        /*07c8*/ 	.short	0x0100
        /*07ca*/ 	.byte	0x05
	.zero		1


	//   ....[111]....
        /*07cc*/ 	.word	0x00000ca0
        /*07d0*/ 	.word	0x000000ff
        /*07d4*/ 	.word	0x00000480
        /*07d8*/ 	.short	0x0100
        /*07da*/ 	.byte	0x05
	.zero		1


	//   ....[112]....
        /*07dc*/ 	.word	0x00000cb0
        /*07e0*/ 	.word	0x000000ff
        /*07e4*/ 	.word	0x000001c0
        /*07e8*/ 	.short	0x0100
        /*07ea*/ 	.byte	0x05
	.zero		1


	//   ....[113]....
        /*07ec*/ 	.word	0x00000cc0
        /*07f0*/ 	.word	0x000000ff
        /*07f4*/ 	.word	0x00000488
        /*07f8*/ 	.short	0x0100
        /*07fa*/ 	.byte	0x05
	.zero		1


	//   ....[114]....
        /*07fc*/ 	.word	0x00000cd0
        /*0800*/ 	.word	0x000000ff
        /*0804*/ 	.word	0x000001c8
        /*0808*/ 	.short	0x0100
        /*080a*/ 	.byte	0x05
	.zero		1


	//   ....[115]....
        /*080c*/ 	.word	0x00000ce0
        /*0810*/ 	.word	0x000000ff
        /*0814*/ 	.word	0x00000490
        /*0818*/ 	.short	0x0100
        /*081a*/ 	.byte	0x05
	.zero		1


	//   ....[116]....
        /*081c*/ 	.word	0x00000cf0
        /*0820*/ 	.word	0x000000ff
        /*0824*/ 	.word	0x000001d0
        /*0828*/ 	.short	0x0100
        /*082a*/ 	.byte	0x05
	.zero		1


	//   ....[117]....
        /*082c*/ 	.word	0x00000d00
        /*0830*/ 	.word	0x000000ff
        /*0834*/ 	.word	0x00000498
        /*0838*/ 	.short	0x0100
        /*083a*/ 	.byte	0x05
	.zero		1


	//   ....[118]....
        /*083c*/ 	.word	0x00000d10
        /*0840*/ 	.word	0x000000ff
        /*0844*/ 	.word	0x000001d8
        /*0848*/ 	.short	0x0100
        /*084a*/ 	.byte	0x05
	.zero		1


	//   ....[119]....
        /*084c*/ 	.word	0x00000d20
        /*0850*/ 	.word	0x000000ff
        /*0854*/ 	.word	0x000004a0
        /*0858*/ 	.short	0x0100
        /*085a*/ 	.byte	0x05
	.zero		1


	//   ....[120]....
        /*085c*/ 	.word	0x00000d30
        /*0860*/ 	.word	0x000000ff
        /*0864*/ 	.word	0x000001e0
        /*0868*/ 	.short	0x0100
        /*086a*/ 	.byte	0x05
	.zero		1


	//   ....[121]....
        /*086c*/ 	.word	0x00000d40
        /*0870*/ 	.word	0x000000ff
        /*0874*/ 	.word	0x000004a8
        /*0878*/ 	.short	0x0100
        /*087a*/ 	.byte	0x05
	.zero		1


	//   ....[122]....
        /*087c*/ 	.word	0x00000d50
        /*0880*/ 	.word	0x000000ff
        /*0884*/ 	.word	0x000001e8
        /*0888*/ 	.short	0x0100
        /*088a*/ 	.byte	0x05
	.zero		1


	//   ....[123]....
        /*088c*/ 	.word	0x00000d60
        /*0890*/ 	.word	0x000000ff
        /*0894*/ 	.word	0x000004b0
        /*0898*/ 	.short	0x0100
        /*089a*/ 	.byte	0x05
	.zero		1


	//   ....[124]....
        /*089c*/ 	.word	0x00000d70
        /*08a0*/ 	.word	0x000000ff
        /*08a4*/ 	.word	0x000001f0
        /*08a8*/ 	.short	0x0100
        /*08aa*/ 	.byte	0x05
	.zero		1


	//   ....[125]....
        /*08ac*/ 	.word	0x00000d80
        /*08b0*/ 	.word	0x000000ff
        /*08b4*/ 	.word	0x000004b8
        /*08b8*/ 	.short	0x0100
        /*08ba*/ 	.byte	0x05
	.zero		1


	//   ....[126]....
        /*08bc*/ 	.word	0x00000d90
        /*08c0*/ 	.word	0x000000ff
        /*08c4*/ 	.word	0x000001f8
        /*08c8*/ 	.short	0x0100
        /*08ca*/ 	.byte	0x05
	.zero		1


	//   ....[127]....
        /*08cc*/ 	.word	0x00000da0
        /*08d0*/ 	.word	0x000000ff
        /*08d4*/ 	.word	0x000004c0
        /*08d8*/ 	.short	0x0100
        /*08da*/ 	.byte	0x05
	.zero		1


	//   ....[128]....
        /*08dc*/ 	.word	0x00000db0
        /*08e0*/ 	.word	0x000000ff
        /*08e4*/ 	.word	0x00000200
        /*08e8*/ 	.short	0x0100
        /*08ea*/ 	.byte	0x05
	.zero		1


	//   ....[129]....
        /*08ec*/ 	.word	0x00000dc0
        /*08f0*/ 	.word	0x000000ff
        /*08f4*/ 	.word	0x000004c8
        /*08f8*/ 	.short	0x0100
        /*08fa*/ 	.byte	0x05
	.zero		1


	//   ....[130]....
        /*08fc*/ 	.word	0x00000dd0
        /*0900*/ 	.word	0x000000ff
        /*0904*/ 	.word	0x00000208
        /*0908*/ 	.short	0x0100
        /*090a*/ 	.byte	0x05
	.zero		1


	//   ....[131]....
        /*090c*/ 	.word	0x00000de0
        /*0910*/ 	.word	0x000000ff
        /*0914*/ 	.word	0x000004d0
        /*0918*/ 	.short	0x0100
        /*091a*/ 	.byte	0x05
	.zero		1


	//   ....[132]....
        /*091c*/ 	.word	0x00000df0
        /*0920*/ 	.word	0x000000ff
        /*0924*/ 	.word	0x00000210
        /*0928*/ 	.short	0x0100
        /*092a*/ 	.byte	0x05
	.zero		1


	//   ....[133]....
        /*092c*/ 	.word	0x00000e00
        /*0930*/ 	.word	0x000000ff
        /*0934*/ 	.word	0x000004d8
        /*0938*/ 	.short	0x0100
        /*093a*/ 	.byte	0x05
	.zero		1


	//   ....[134]....
        /*093c*/ 	.word	0x00000e10
        /*0940*/ 	.word	0x000000ff
        /*0944*/ 	.word	0x00000218
        /*0948*/ 	.short	0x0100
        /*094a*/ 	.byte	0x05
	.zero		1


	//   ....[135]....
        /*094c*/ 	.word	0x00000e20
        /*0950*/ 	.word	0x000000ff
        /*0954*/ 	.word	0x000004e0
        /*0958*/ 	.short	0x0100
        /*095a*/ 	.byte	0x05
	.zero		1


	//   ....[136]....
        /*095c*/ 	.word	0x00000e30
        /*0960*/ 	.word	0x000000ff
        /*0964*/ 	.word	0x00000220
        /*0968*/ 	.short	0x0100
        /*096a*/ 	.byte	0x05
	.zero		1


	//   ....[137]....
        /*096c*/ 	.word	0x00000e40
        /*0970*/ 	.word	0x000000ff
        /*0974*/ 	.word	0x000004e8
        /*0978*/ 	.short	0x0100
        /*097a*/ 	.byte	0x05
	.zero		1


	//   ....[138]....
        /*097c*/ 	.word	0x00000e50
        /*0980*/ 	.word	0x000000ff
        /*0984*/ 	.word	0x00000228
        /*0988*/ 	.short	0x0100
        /*098a*/ 	.byte	0x05
	.zero		1


	//   ....[139]....
        /*098c*/ 	.word	0x00000e60
        /*0990*/ 	.word	0x000000ff
        /*0994*/ 	.word	0x000004f0
        /*0998*/ 	.short	0x0100
        /*099a*/ 	.byte	0x05
	.zero		1


	//   ....[140]....
        /*099c*/ 	.word	0x00000e70
        /*09a0*/ 	.word	0x000000ff
        /*09a4*/ 	.word	0x00000230
        /*09a8*/ 	.short	0x0100
        /*09aa*/ 	.byte	0x05
	.zero		1


	//   ....[141]....
        /*09ac*/ 	.word	0x00000e80
        /*09b0*/ 	.word	0x000000ff
        /*09b4*/ 	.word	0x000004f8
        /*09b8*/ 	.short	0x0100
        /*09ba*/ 	.byte	0x05
	.zero		1


	//   ....[142]....
        /*09bc*/ 	.word	0x00000e90
        /*09c0*/ 	.word	0x000000ff
        /*09c4*/ 	.word	0x00000238
        /*09c8*/ 	.short	0x0100
        /*09ca*/ 	.byte	0x05
	.zero		1


	//   ....[143]....
        /*09cc*/ 	.word	0x00000ea0
        /*09d0*/ 	.word	0x000000ff
        /*09d4*/ 	.word	0x00000500
        /*09d8*/ 	.short	0x0100
        /*09da*/ 	.byte	0x05
	.zero		1


	//   ....[144]....
        /*09dc*/ 	.word	0x00000eb0
        /*09e0*/ 	.word	0x000000ff
        /*09e4*/ 	.word	0x00000240
        /*09e8*/ 	.short	0x0100
        /*09ea*/ 	.byte	0x05
	.zero		1


	//   ....[145]....
        /*09ec*/ 	.word	0x00000ec0
        /*09f0*/ 	.word	0x000000ff
        /*09f4*/ 	.word	0x00000508
        /*09f8*/ 	.short	0x0100
        /*09fa*/ 	.byte	0x05
	.zero		1


	//   ....[146]....
        /*09fc*/ 	.word	0x00000ed0
        /*0a00*/ 	.word	0x000000ff
        /*0a04*/ 	.word	0x00000248
        /*0a08*/ 	.short	0x0100
        /*0a0a*/ 	.byte	0x05
	.zero		1


	//   ....[147]....
        /*0a0c*/ 	.word	0x00000ee0
        /*0a10*/ 	.word	0x000000ff
        /*0a14*/ 	.word	0x00000510
        /*0a18*/ 	.short	0x0100
        /*0a1a*/ 	.byte	0x05
	.zero		1


	//   ....[148]....
        /*0a1c*/ 	.word	0x00000ef0
        /*0a20*/ 	.word	0x000000ff
        /*0a24*/ 	.word	0x00000250
        /*0a28*/ 	.short	0x0100
        /*0a2a*/ 	.byte	0x05
	.zero		1


	//   ....[149]....
        /*0a2c*/ 	.word	0x00000f00
        /*0a30*/ 	.word	0x000000ff
        /*0a34*/ 	.word	0x00000518
        /*0a38*/ 	.short	0x0100
        /*0a3a*/ 	.byte	0x05
	.zero		1


	//   ....[150]....
        /*0a3c*/ 	.word	0x00000f10
        /*0a40*/ 	.word	0x000000ff
        /*0a44*/ 	.word	0x00000258
        /*0a48*/ 	.short	0x0100
        /*0a4a*/ 	.byte	0x05
	.zero		1


	//   ....[151]....
        /*0a4c*/ 	.word	0x00000f20
        /*0a50*/ 	.word	0x000000ff
        /*0a54*/ 	.word	0x00000520
        /*0a58*/ 	.short	0x0100
        /*0a5a*/ 	.byte	0x05
	.zero		1


	//   ....[152]....
        /*0a5c*/ 	.word	0x00000f30
        /*0a60*/ 	.word	0x000000ff
        /*0a64*/ 	.word	0x00000260
        /*0a68*/ 	.short	0x0100
        /*0a6a*/ 	.byte	0x05
	.zero		1


	//   ....[153]....
        /*0a6c*/ 	.word	0x00000f40
        /*0a70*/ 	.word	0x000000ff
        /*0a74*/ 	.word	0x00000528
        /*0a78*/ 	.short	0x0100
        /*0a7a*/ 	.byte	0x05
	.zero		1


	//   ....[154]....
        /*0a7c*/ 	.word	0x00000f50
        /*0a80*/ 	.word	0x000000ff
        /*0a84*/ 	.word	0x00000268
        /*0a88*/ 	.short	0x0100
        /*0a8a*/ 	.byte	0x05
	.zero		1


	//   ....[155]....
        /*0a8c*/ 	.word	0x00000f60
        /*0a90*/ 	.word	0x000000ff
        /*0a94*/ 	.word	0x00000530
        /*0a98*/ 	.short	0x0100
        /*0a9a*/ 	.byte	0x05
	.zero		1


	//   ....[156]....
        /*0a9c*/ 	.word	0x00000f70
        /*0aa0*/ 	.word	0x000000ff
        /*0aa4*/ 	.word	0x00000270
        /*0aa8*/ 	.short	0x0100
        /*0aaa*/ 	.byte	0x05
	.zero		1


	//   ....[157]....
        /*0aac*/ 	.word	0x00000f80
        /*0ab0*/ 	.word	0x000000ff
        /*0ab4*/ 	.word	0x00000538
        /*0ab8*/ 	.short	0x0100
        /*0aba*/ 	.byte	0x05
	.zero		1


	//   ....[158]....
        /*0abc*/ 	.word	0x00000f90
        /*0ac0*/ 	.word	0x000000ff
        /*0ac4*/ 	.word	0x00000278
        /*0ac8*/ 	.short	0x0100
        /*0aca*/ 	.byte	0x05
	.zero		1


	//   ....[159]....
        /*0acc*/ 	.word	0x00000fa0
        /*0ad0*/ 	.word	0x000000ff
        /*0ad4*/ 	.word	0x00000540
        /*0ad8*/ 	.short	0x0100
        /*0ada*/ 	.byte	0x05
	.zero		1


	//   ....[160]....
        /*0adc*/ 	.word	0x00000fb0
        /*0ae0*/ 	.word	0x000000ff
        /*0ae4*/ 	.word	0x00000280
        /*0ae8*/ 	.short	0x0100
        /*0aea*/ 	.byte	0x05
	.zero		1


	//   ....[161]....
        /*0aec*/ 	.word	0x00000fc0
        /*0af0*/ 	.word	0x000000ff
        /*0af4*/ 	.word	0x00000548
        /*0af8*/ 	.short	0x0100
        /*0afa*/ 	.byte	0x05
	.zero		1


	//   ....[162]....
        /*0afc*/ 	.word	0x00000fd0
        /*0b00*/ 	.word	0x000000ff
        /*0b04*/ 	.word	0x00000288
        /*0b08*/ 	.short	0x0100
        /*0b0a*/ 	.byte	0x05
	.zero		1


	//   ....[163]....
        /*0b0c*/ 	.word	0x00000fe0
        /*0b10*/ 	.word	0x000000ff
        /*0b14*/ 	.word	0x00000550
        /*0b18*/ 	.short	0x0100
        /*0b1a*/ 	.byte	0x05
	.zero		1


	//   ....[164]....
        /*0b1c*/ 	.word	0x00000ff0
        /*0b20*/ 	.word	0x000000ff
        /*0b24*/ 	.word	0x00000290
        /*0b28*/ 	.short	0x0100
        /*0b2a*/ 	.byte	0x05
	.zero		1


	//   ....[165]....
        /*0b2c*/ 	.word	0x00001000
        /*0b30*/ 	.word	0x000000ff
        /*0b34*/ 	.word	0x00000558
        /*0b38*/ 	.short	0x0100
        /*0b3a*/ 	.byte	0x05
	.zero		1


	//   ....[166]....
        /*0b3c*/ 	.word	0x00001010
        /*0b40*/ 	.word	0x000000ff
        /*0b44*/ 	.word	0x00000298
        /*0b48*/ 	.short	0x0100
        /*0b4a*/ 	.byte	0x05
	.zero		1


	//   ....[167]....
        /*0b4c*/ 	.word	0x00001020
        /*0b50*/ 	.word	0x000000ff
        /*0b54*/ 	.word	0x00000560
        /*0b58*/ 	.short	0x0100
        /*0b5a*/ 	.byte	0x05
	.zero		1


	//   ....[168]....
        /*0b5c*/ 	.word	0x00001030
        /*0b60*/ 	.word	0x000000ff
        /*0b64*/ 	.word	0x000002a0
        /*0b68*/ 	.short	0x0100
        /*0b6a*/ 	.byte	0x05
	.zero		1


	//   ....[169]....
        /*0b6c*/ 	.word	0x00001040
        /*0b70*/ 	.word	0x000000ff
        /*0b74*/ 	.word	0x00000568
        /*0b78*/ 	.short	0x0100
        /*0b7a*/ 	.byte	0x05
	.zero		1


	//   ....[170]....
        /*0b7c*/ 	.word	0x00001050
        /*0b80*/ 	.word	0x000000ff
        /*0b84*/ 	.word	0x000002a8
        /*0b88*/ 	.short	0x0100
        /*0b8a*/ 	.byte	0x05
	.zero		1


	//   ....[171]....
        /*0b8c*/ 	.word	0x00001060
        /*0b90*/ 	.word	0x000000ff
        /*0b94*/ 	.word	0x00000570
        /*0b98*/ 	.short	0x0100
        /*0b9a*/ 	.byte	0x05
	.zero		1


	//   ....[172]....
        /*0b9c*/ 	.word	0x00001070
        /*0ba0*/ 	.word	0x000000ff
        /*0ba4*/ 	.word	0x000002b0
        /*0ba8*/ 	.short	0x0100
        /*0baa*/ 	.byte	0x05
	.zero		1


	//   ....[173]....
        /*0bac*/ 	.word	0x00001080
        /*0bb0*/ 	.word	0x000000ff
        /*0bb4*/ 	.word	0x00000578
        /*0bb8*/ 	.short	0x0100
        /*0bba*/ 	.byte	0x05
	.zero		1


	//   ....[174]....
        /*0bbc*/ 	.word	0x00001090
        /*0bc0*/ 	.word	0x000000ff
        /*0bc4*/ 	.word	0x000002b8
        /*0bc8*/ 	.short	0x0100
        /*0bca*/ 	.byte	0x05
	.zero		1


	//   ....[175]....
        /*0bcc*/ 	.word	0x000010a0
        /*0bd0*/ 	.word	0x000000ff
        /*0bd4*/ 	.word	0x00000580
        /*0bd8*/ 	.short	0x0100
        /*0bda*/ 	.byte	0x05
	.zero		1


	//   ....[176]....
        /*0bdc*/ 	.word	0x000010b0
        /*0be0*/ 	.word	0x000000ff
        /*0be4*/ 	.word	0x000002c0
        /*0be8*/ 	.short	0x0100
        /*0bea*/ 	.byte	0x05
	.zero		1


	//   ....[177]....
        /*0bec*/ 	.word	0x000010c0
        /*0bf0*/ 	.word	0x000000ff
        /*0bf4*/ 	.word	0x00000588
        /*0bf8*/ 	.short	0x0100
        /*0bfa*/ 	.byte	0x05
	.zero		1


	//   ....[178]....
        /*0bfc*/ 	.word	0x00001200
        /*0c00*/ 	.word	0x000000ff
        /*0c04*/ 	.word	0x00000590
        /*0c08*/ 	.short	0x0100
        /*0c0a*/ 	.byte	0x06
	.zero		1


	//   ....[179]....
        /*0c0c*/ 	.word	0x00001210
        /*0c10*/ 	.word	0x000000ff
        /*0c14*/ 	.word	0x00000598
        /*0c18*/ 	.short	0x0100
        /*0c1a*/ 	.byte	0x06
	.zero		1


	//   ....[180]....
        /*0c1c*/ 	.word	0x00001300
        /*0c20*/ 	.word	0x000000ff
        /*0c24*/ 	.word	0x000005a0
        /*0c28*/ 	.short	0x0100
        /*0c2a*/ 	.byte	0x05
	.zero		1


	//   ....[181]....
        /*0c2c*/ 	.word	0x00001310
        /*0c30*/ 	.word	0x000000ff
        /*0c34*/ 	.word	0x000005a8
        /*0c38*/ 	.short	0x0100
        /*0c3a*/ 	.byte	0x05
	.zero		1


	//   ....[182]....
        /*0c3c*/ 	.word	0x00001450
        /*0c40*/ 	.word	0x000000ff
        /*0c44*/ 	.word	0x000005b0
        /*0c48*/ 	.short	0x0100
        /*0c4a*/ 	.byte	0x05
	.zero		1


	//   ....[183]....
        /*0c4c*/ 	.word	0x00001460
        /*0c50*/ 	.word	0x000000ff
        /*0c54*/ 	.word	0x000005c0
        /*0c58*/ 	.short	0x0100
        /*0c5a*/ 	.byte	0x05
	.zero		1


	//   ....[184]....
        /*0c5c*/ 	.word	0x00001470
        /*0c60*/ 	.word	0x000000ff
        /*0c64*/ 	.word	0x000005b8
        /*0c68*/ 	.short	0x0100
        /*0c6a*/ 	.byte	0x05
	.zero		1


	//   ....[185]....
        /*0c6c*/ 	.word	0x00001480
        /*0c70*/ 	.word	0x000000ff
        /*0c74*/ 	.word	0x000005c8
        /*0c78*/ 	.short	0x0100
        /*0c7a*/ 	.byte	0x05
	.zero		1


	//   ....[186]....
        /*0c7c*/ 	.word	0x000015b0
        /*0c80*/ 	.word	0x000000ff
        /*0c84*/ 	.word	0x000005d0
        /*0c88*/ 	.short	0x0100
        /*0c8a*/ 	.byte	0x06
	.zero		1


	//   ....[187]....
        /*0c8c*/ 	.word	0x000015c0
        /*0c90*/ 	.word	0x000000ff
        /*0c94*/ 	.word	0x000005f0
        /*0c98*/ 	.short	0x0100
        /*0c9a*/ 	.byte	0x06
	.zero		1


	//   ....[188]....
        /*0c9c*/ 	.word	0x000015d0
        /*0ca0*/ 	.word	0x000000ff
        /*0ca4*/ 	.word	0x000005d8
        /*0ca8*/ 	.short	0x0100
        /*0caa*/ 	.byte	0x06
	.zero		1


	//   ....[189]....
        /*0cac*/ 	.word	0x000015e0
        /*0cb0*/ 	.word	0x000000ff
        /*0cb4*/ 	.word	0x000005f8
        /*0cb8*/ 	.short	0x0100
        /*0cba*/ 	.byte	0x06
	.zero		1


	//   ....[190]....
        /*0cbc*/ 	.word	0x000015f0
        /*0cc0*/ 	.word	0x000000ff
        /*0cc4*/ 	.word	0x000005e0
        /*0cc8*/ 	.short	0x0100
        /*0cca*/ 	.byte	0x06
	.zero		1


	//   ....[191]....
        /*0ccc*/ 	.word	0x00001600
        /*0cd0*/ 	.word	0x000000ff
        /*0cd4*/ 	.word	0x00000600
        /*0cd8*/ 	.short	0x0100
        /*0cda*/ 	.byte	0x06
	.zero		1


	//   ....[192]....
        /*0cdc*/ 	.word	0x00001610
        /*0ce0*/ 	.word	0x000000ff
        /*0ce4*/ 	.word	0x000005e8
        /*0ce8*/ 	.short	0x0100
        /*0cea*/ 	.byte	0x06
	.zero		1


	//   ....[193]....
        /*0cec*/ 	.word	0x00001620
        /*0cf0*/ 	.word	0x000000ff
        /*0cf4*/ 	.word	0x00000608
        /*0cf8*/ 	.short	0x0100
        /*0cfa*/ 	.byte	0x06
	.zero		1


	//   ....[194]....
        /*0cfc*/ 	.word	0x00001710
        /*0d00*/ 	.word	0x000000ff
        /*0d04*/ 	.word	0x00000610
        /*0d08*/ 	.short	0x0100
        /*0d0a*/ 	.byte	0x05
	.zero		1


	//   ....[195]....
        /*0d0c*/ 	.word	0x00001720
        /*0d10*/ 	.word	0x000000ff
        /*0d14*/ 	.word	0x00000620
        /*0d18*/ 	.short	0x0100
        /*0d1a*/ 	.byte	0x05
	.zero		1


	//   ....[196]....
        /*0d1c*/ 	.word	0x00001730
        /*0d20*/ 	.word	0x000000ff
        /*0d24*/ 	.word	0x00000618
        /*0d28*/ 	.short	0x0100
        /*0d2a*/ 	.byte	0x05
	.zero		1


	//   ....[197]....
        /*0d2c*/ 	.word	0x00001740
        /*0d30*/ 	.word	0x000000ff
        /*0d34*/ 	.word	0x00000628
        /*0d38*/ 	.short	0x0100
        /*0d3a*/ 	.byte	0x05
	.zero		1


	//   ....[198]....
        /*0d3c*/ 	.word	0x00002020
        /*0d40*/ 	.word	0x00000004
        /*0d44*/ 	.word	0x00000620
        /*0d48*/ 	.short	0x010a
        /*0d4a*/ 	.byte	0xff
	.zero		1


	//   ....[199]....
        /*0d4c*/ 	.word	0x00002040
        /*0d50*/ 	.word	0x00000004
        /*0d54*/ 	.word	0x00000610
        /*0d58*/ 	.short	0x0101
        /*0d5a*/ 	.byte	0xff
	.zero		1


	//   ....[200]....
        /*0d5c*/ 	.word	0x00002120
        /*0d60*/ 	.word	0x000000ff
        /*0d64*/ 	.word	0x000002c8
        /*0d68*/ 	.short	0x010a
        /*0d6a*/ 	.byte	0x08
	.zero		1


	//   ....[201]....
        /*0d6c*/ 	.word	0x000021d0
        /*0d70*/ 	.word	0x000000ff
        /*0d74*/ 	.word	0x000002c8
        /*0d78*/ 	.short	0x010a
        /*0d7a*/ 	.byte	0x21
	.zero		1


	//   ....[202]....
        /*0d7c*/ 	.word	0x00002340
        /*0d80*/ 	.word	0x000000ff
        /*0d84*/ 	.word	0x000002c8
        /*0d88*/ 	.short	0x010a
        /*0d8a*/ 	.byte	0x08
	.zero		1


	//   ....[203]....
        /*0d8c*/ 	.word	0x00002430
        /*0d90*/ 	.word	0x000000ff
        /*0d94*/ 	.word	0x000005a8
        /*0d98*/ 	.short	0x0101
        /*0d9a*/ 	.byte	0x04
	.zero		1


	//   ....[204]....
        /*0d9c*/ 	.word	0x00002450
        /*0da0*/ 	.word	0x000000ff
        /*0da4*/ 	.word	0x000002c8
        /*0da8*/ 	.short	0x010a
        /*0daa*/ 	.byte	0x08
	.zero		1


	//   ....[205]....
        /*0dac*/ 	.word	0x000024d0
        /*0db0*/ 	.word	0x000000ff
        /*0db4*/ 	.word	0x000002c8
        /*0db8*/ 	.short	0x010a
        /*0dba*/ 	.byte	0x11
	.zero		1


	//   ....[206]....
        /*0dbc*/ 	.word	0x00002620
        /*0dc0*/ 	.word	0x000000ff
        /*0dc4*/ 	.word	0x000002c8
        /*0dc8*/ 	.short	0x010a
        /*0dca*/ 	.byte	0x08
	.zero		1


	//   ....[207]....
        /*0dcc*/ 	.word	0x00002760
        /*0dd0*/ 	.word	0x00000008
        /*0dd4*/ 	.word	0x000005b0
        /*0dd8*/ 	.short	0x010a
        /*0dda*/ 	.byte	0xff
	.zero		1


	//   ....[208]....
        /*0ddc*/ 	.word	0x00002820
        /*0de0*/ 	.word	0x00000008
        /*0de4*/ 	.word	0x00000000
        /*0de8*/ 	.short	0x0101
        /*0dea*/ 	.byte	0xff
	.zero		1


	//   ....[209]....
        /*0dec*/ 	.word	0x00002da0
        /*0df0*/ 	.word	0x000000ff
        /*0df4*/ 	.word	0x000002c8
        /*0df8*/ 	.short	0x010a
        /*0dfa*/ 	.byte	0x05
	.zero		1


	//   ....[210]....
        /*0dfc*/ 	.word	0x00002e40
        /*0e00*/ 	.word	0x000000ff
        /*0e04*/ 	.word	0x00000000
        /*0e08*/ 	.short	0x010a
        /*0e0a*/ 	.byte	0x05
	.zero		1


	//   ....[211]....
        /*0e0c*/ 	.word	0x00002ed0
        /*0e10*/ 	.word	0x000000ff
        /*0e14*/ 	.word	0x00000000
        /*0e18*/ 	.short	0x010a
        /*0e1a*/ 	.byte	0x05
	.zero		1


	//   ....[212]....
        /*0e1c*/ 	.word	0x00002f60
        /*0e20*/ 	.word	0x000000ff
        /*0e24*/ 	.word	0x00000000
        /*0e28*/ 	.short	0x010a
        /*0e2a*/ 	.byte	0x05
	.zero		1


	//   ....[213]....
        /*0e2c*/ 	.word	0x000030d0
        /*0e30*/ 	.word	0x00000000
        /*0e34*/ 	.word	0x00000610
        /*0e38*/ 	.short	0x010a
        /*0e3a*/ 	.byte	0xff
	.zero		1


	//   ....[214]....
        /*0e3c*/ 	.word	0x00003140
        /*0e40*/ 	.word	0x00000008
        /*0e44*/ 	.word	0x00000000
        /*0e48*/ 	.short	0x0101
        /*0e4a*/ 	.byte	0xff
	.zero		1


	//   ....[215]....
        /*0e4c*/ 	.word	0x00003160
        /*0e50*/ 	.word	0x000000ff
        /*0e54*/ 	.word	0x000005c0
        /*0e58*/ 	.short	0x010a
        /*0e5a*/ 	.byte	0x05
	.zero		1


	//   ....[216]....
        /*0e5c*/ 	.word	0x00003280
        /*0e60*/ 	.word	0x00000000
        /*0e64*/ 	.word	0x000005b0
        /*0e68*/ 	.short	0x010a
        /*0e6a*/ 	.byte	0xff
	.zero		1


	//   ....[217]....
        /*0e6c*/ 	.word	0x00003380
        /*0e70*/ 	.word	0x00000000
        /*0e74*/ 	.word	0x00000000
        /*0e78*/ 	.short	0x0101
        /*0e7a*/ 	.byte	0xff
	.zero		1


	//   ....[218]....
        /*0e7c*/ 	.word	0x00003410
        /*0e80*/ 	.word	0x000000ff
        /*0e84*/ 	.word	0x000005c0
        /*0e88*/ 	.short	0x0106
        /*0e8a*/ 	.byte	0x05
	.zero		1


	//   ....[219]....
        /*0e8c*/ 	.word	0x00003430
        /*0e90*/ 	.word	0x000000ff
        /*0e94*/ 	.word	0x000005c0
        /*0e98*/ 	.short	0x010a
        /*0e9a*/ 	.byte	0x05
	.zero		1


	//   ....[220]....
        /*0e9c*/ 	.word	0x000034c0
        /*0ea0*/ 	.word	0x000000ff
        /*0ea4*/ 	.word	0x000005c0
        /*0ea8*/ 	.short	0x0106
        /*0eaa*/ 	.byte	0x04
	.zero		1


	//   ....[221]....
        /*0eac*/ 	.word	0x00003500
        /*0eb0*/ 	.word	0x00000000
        /*0eb4*/ 	.word	0x000005c0
        /*0eb8*/ 	.short	0x010a
        /*0eba*/ 	.byte	0xff
	.zero		1


	//   ....[222]....
        /*0ebc*/ 	.word	0x000039e0
        /*0ec0*/ 	.word	0x00000000
        /*0ec4*/ 	.word	0x000005b0
        /*0ec8*/ 	.short	0x010a
        /*0eca*/ 	.byte	0xff
	.zero		1


	//   ....[223]....
        /*0ecc*/ 	.word	0x00003ae0
        /*0ed0*/ 	.word	0x00000003
        /*0ed4*/ 	.word	0x00000000
        /*0ed8*/ 	.short	0x0101
        /*0eda*/ 	.byte	0xff
	.zero		1


	//   ....[224]....
        /*0edc*/ 	.word	0x00003af0
        /*0ee0*/ 	.word	0x000000ff
        /*0ee4*/ 	.word	0x00000000
        /*0ee8*/ 	.short	0x010a
        /*0eea*/ 	.byte	0x04
	.zero		1


	//   ....[225]....
        /*0eec*/ 	.word	0x00003b10
        /*0ef0*/ 	.word	0x000000ff
        /*0ef4*/ 	.word	0x000005f0
        /*0ef8*/ 	.short	0x010a
        /*0efa*/ 	.byte	0x09
	.zero		1


	//   ....[226]....
        /*0efc*/ 	.word	0x00003c50
        /*0f00*/ 	.word	0x000000ff
        /*0f04*/ 	.word	0x00000000
        /*0f08*/ 	.short	0x010a
        /*0f0a*/ 	.byte	0x07
	.zero		1


	//   ....[227]....
        /*0f0c*/ 	.word	0x00003d80
        /*0f10*/ 	.word	0x000000ff
        /*0f14*/ 	.word	0x00000000
        /*0f18*/ 	.short	0x010a
        /*0f1a*/ 	.byte	0x04
	.zero		1


	//   ....[228]....
        /*0f1c*/ 	.word	0x00003f30
        /*0f20*/ 	.word	0x000000ff
        /*0f24*/ 	.word	0x00000000
        /*0f28*/ 	.short	0x010a
        /*0f2a*/ 	.byte	0x05
	.zero		1


	//   ....[229]....
        /*0f2c*/ 	.word	0x00003fc0
        /*0f30*/ 	.word	0x000000ff
        /*0f34*/ 	.word	0x00000000
        /*0f38*/ 	.short	0x010a
        /*0f3a*/ 	.byte	0x05
	.zero		1


	//   ....[230]....
        /*0f3c*/ 	.word	0x00004050
        /*0f40*/ 	.word	0x000000ff
        /*0f44*/ 	.word	0x00000000
        /*0f48*/ 	.short	0x010a
        /*0f4a*/ 	.byte	0x05
	.zero		1


	//   ....[231]....
        /*0f4c*/ 	.word	0x000040e0
        /*0f50*/ 	.word	0x000000ff
        /*0f54*/ 	.word	0x00000000
        /*0f58*/ 	.short	0x010a
        /*0f5a*/ 	.byte	0x07
	.zero		1


	//   ....[232]....
        /*0f5c*/ 	.word	0x00004530
        /*0f60*/ 	.word	0x00000000
        /*0f64*/ 	.word	0x000005b0
        /*0f68*/ 	.short	0x010a
        /*0f6a*/ 	.byte	0xff
	.zero		1


	//   ....[233]....
        /*0f6c*/ 	.word	0x00004620
        /*0f70*/ 	.word	0x00000000
        /*0f74*/ 	.word	0x00000000
        /*0f78*/ 	.short	0x0101
        /*0f7a*/ 	.byte	0xff
	.zero		1


	//   ....[234]....
        /*0f7c*/ 	.word	0x00004940
        /*0f80*/ 	.word	0x000000ff
        /*0f84*/ 	.word	0x000005a8
        /*0f88*/ 	.short	0x010a
        /*0f8a*/ 	.byte	0x06
	.zero		1


	//   ....[235]....
        /*0f8c*/ 	.word	0x00004ac0
        /*0f90*/ 	.word	0x000000ff
        /*0f94*/ 	.word	0x00000598
        /*0f98*/ 	.short	0x010a
        /*0f9a*/ 	.byte	0x06
	.zero		1


	//   ....[236]....
        /*0f9c*/ 	.word	0x00004df0
        /*0fa0*/ 	.word	0x000000ff
        /*0fa4*/ 	.word	0x00000590
        /*0fa8*/ 	.short	0x010b
        /*0faa*/ 	.byte	0x06
	.zero		1


	//   ....[237]....
        /*0fac*/ 	.word	0x00004e10
        /*0fb0*/ 	.word	0x000000ff
        /*0fb4*/ 	.word	0x00000000
        /*0fb8*/ 	.short	0x0101
        /*0fba*/ 	.byte	0x27
	.zero		1


	//   ....[238]....
        /*0fbc*/ 	.word	0x00004e50
        /*0fc0*/ 	.word	0x00000000
        /*0fc4*/ 	.word	0x00000598
        /*0fc8*/ 	.short	0x010a
        /*0fca*/ 	.byte	0xff
	.zero		1


	//   ....[239]....
        /*0fcc*/ 	.word	0x000050f0
        /*0fd0*/ 	.word	0x00000000
        /*0fd4*/ 	.word	0x000005b0
        /*0fd8*/ 	.short	0x010a
        /*0fda*/ 	.byte	0xff
	.zero		1


	//   ....[240]....
        /*0fdc*/ 	.word	0x000051b0
        /*0fe0*/ 	.word	0x00000000
        /*0fe4*/ 	.word	0x00000000
        /*0fe8*/ 	.short	0x0101
        /*0fea*/ 	.byte	0xff
	.zero		1


	//   ....[241]....
        /*0fec*/ 	.word	0x000058d0
        /*0ff0*/ 	.word	0x000000ff
        /*0ff4*/ 	.word	0x00000590
        /*0ff8*/ 	.short	0x010a
        /*0ffa*/ 	.byte	0x2e
	.zero		1


	//   ....[242]....
        /*0ffc*/ 	.word	0x00005950
        /*1000*/ 	.word	0x000000ff
        /*1004*/ 	.word	0x000005d0
        /*1008*/ 	.short	0x010a
        /*100a*/ 	.byte	0x32
	.zero		1


	//   ....[243]....
        /*100c*/ 	.word	0x000059f0
        /*1010*/ 	.word	0x000000ff
        /*1014*/ 	.word	0x00000590
        /*1018*/ 	.short	0x010a
        /*101a*/ 	.byte	0x2e
	.zero		1


	//   ....[244]....
        /*101c*/ 	.word	0x00005b70
        /*1020*/ 	.word	0x000000ff
        /*1024*/ 	.word	0x00000000
        /*1028*/ 	.short	0x0101
        /*102a*/ 	.byte	0x04
	.zero		1


	//   ....[245]....
        /*102c*/ 	.word	0x00005bc0
        /*1030*/ 	.word	0x000000ff
        /*1034*/ 	.word	0x000005d0
        /*1038*/ 	.short	0x010a
        /*103a*/ 	.byte	0x32
	.zero		1


	//   ....[246]....
        /*103c*/ 	.word	0x00005df0
        /*1040*/ 	.word	0x000000ff
        /*1044*/ 	.word	0x00000000
        /*1048*/ 	.short	0x0101
        /*104a*/ 	.byte	0x05
	.zero		1


	//   ....[247]....
        /*104c*/ 	.word	0x000061f0
        /*1050*/ 	.word	0x00000004
        /*1054*/ 	.word	0x00000620
        /*1058*/ 	.short	0x010a
        /*105a*/ 	.byte	0xff
	.zero		1


	//   ....[248]....
        /*105c*/ 	.word	0x00006250
        /*1060*/ 	.word	0x00000004
        /*1064*/ 	.word	0x000002c8
        /*1068*/ 	.short	0x010a
        /*106a*/ 	.byte	0xff
	.zero		1


	//   ....[249]....
        /*106c*/ 	.word	0x000062b0
        /*1070*/ 	.word	0x00000004
        /*1074*/ 	.word	0x000002c8
        /*1078*/ 	.short	0x010a
        /*107a*/ 	.byte	0xff
	.zero		1


	//   ....[250]....
        /*107c*/ 	.word	0x00006300
        /*1080*/ 	.word	0x00000008
        /*1084*/ 	.word	0x000005b0
        /*1088*/ 	.short	0x010a
        /*108a*/ 	.byte	0xff
	.zero		1


	//   ....[251]....
        /*108c*/ 	.word	0x00006360
        /*1090*/ 	.word	0x00000002
        /*1094*/ 	.word	0x000002c8
        /*1098*/ 	.short	0x010a
        /*109a*/ 	.byte	0xff
	.zero		1


	//   ....[252]....
        /*109c*/ 	.word	0x000063c0
        /*10a0*/ 	.word	0x00000002
        /*10a4*/ 	.word	0x00000000
        /*10a8*/ 	.short	0x010a
        /*10aa*/ 	.byte	0xff
	.zero		1


	//   ....[253]....
        /*10ac*/ 	.word	0x00006420
        /*10b0*/ 	.word	0x00000002
        /*10b4*/ 	.word	0x00000000
        /*10b8*/ 	.short	0x010a
        /*10ba*/ 	.byte	0xff
	.zero		1


	//   ....[254]....
        /*10bc*/ 	.word	0x00006480
        /*10c0*/ 	.word	0x00000002
        /*10c4*/ 	.word	0x00000000
        /*10c8*/ 	.short	0x010a
        /*10ca*/ 	.byte	0xff
	.zero		1


	//   ....[255]....
        /*10cc*/ 	.word	0x000064d0
        /*10d0*/ 	.word	0x00000000
        /*10d4*/ 	.word	0x00000610
        /*10d8*/ 	.short	0x010a
        /*10da*/ 	.byte	0xff
	.zero		1


	//   ....[0]....
        /*10dc*/ 	.word	0x00006530
        /*10e0*/ 	.word	0x00000000
        /*10e4*/ 	.word	0x000005c0
        /*10e8*/ 	.short	0x010a
        /*10ea*/ 	.byte	0xff
	.zero		1


	//   ....[1]....
        /*10ec*/ 	.word	0x00006580
        /*10f0*/ 	.word	0x00000000
        /*10f4*/ 	.word	0x000005b0
        /*10f8*/ 	.short	0x010a
        /*10fa*/ 	.byte	0xff
	.zero		1


	//   ....[2]....
        /*10fc*/ 	.word	0x000065e0
        /*1100*/ 	.word	0x00000000
        /*1104*/ 	.word	0x000005c0
        /*1108*/ 	.short	0x010a
        /*110a*/ 	.byte	0xff
	.zero		1


	//   ....[3]....
        /*110c*/ 	.word	0x00006630
        /*1110*/ 	.word	0x00000000
        /*1114*/ 	.word	0x000005b0
        /*1118*/ 	.short	0x010a
        /*111a*/ 	.byte	0xff
	.zero		1


	//   ....[4]....
        /*111c*/ 	.word	0x00006690
        /*1120*/ 	.word	0x00000003
        /*1124*/ 	.word	0x000005f0
        /*1128*/ 	.short	0x010a
        /*112a*/ 	.byte	0xff
	.zero		1


	//   ....[5]....
        /*112c*/ 	.word	0x000066f0
        /*1130*/ 	.word	0x00000000
        /*1134*/ 	.word	0x00000000
        /*1138*/ 	.short	0x010a
        /*113a*/ 	.byte	0xff
	.zero		1


	//   ....[6]....
        /*113c*/ 	.word	0x00006750
        /*1140*/ 	.word	0x00000000
        /*1144*/ 	.word	0x00000000
        /*1148*/ 	.short	0x010a
        /*114a*/ 	.byte	0xff
	.zero		1


	//   ....[7]....
        /*114c*/ 	.word	0x000067b0
        /*1150*/ 	.word	0x00000000
        /*1154*/ 	.word	0x00000000
        /*1158*/ 	.short	0x010a
        /*115a*/ 	.byte	0xff
	.zero		1


	//   ....[8]....
        /*115c*/ 	.word	0x00006810
        /*1160*/ 	.word	0x00000000
        /*1164*/ 	.word	0x00000000
        /*1168*/ 	.short	0x010a
        /*116a*/ 	.byte	0xff
	.zero		1


	//   ....[9]....
        /*116c*/ 	.word	0x00006870
        /*1170*/ 	.word	0x00000000
        /*1174*/ 	.word	0x00000000
        /*1178*/ 	.short	0x010a
        /*117a*/ 	.byte	0xff
	.zero		1


	//   ....[10]....
        /*117c*/ 	.word	0x000068c0
        /*1180*/ 	.word	0x00000000
        /*1184*/ 	.word	0x000005b0
        /*1188*/ 	.short	0x010a
        /*118a*/ 	.byte	0xff
	.zero		1


	//   ....[11]....
        /*118c*/ 	.word	0x00006920
        /*1190*/ 	.word	0x00000000
        /*1194*/ 	.word	0x000005a8
        /*1198*/ 	.short	0x010a
        /*119a*/ 	.byte	0xff
	.zero		1


	//   ....[12]....
        /*119c*/ 	.word	0x00006980
        /*11a0*/ 	.word	0x00000003
        /*11a4*/ 	.word	0x00000598
        /*11a8*/ 	.short	0x010a
        /*11aa*/ 	.byte	0xff
	.zero		1


	//   ....[13]....
        /*11ac*/ 	.word	0x000069d0
        /*11b0*/ 	.word	0x00000000
        /*11b4*/ 	.word	0x000005b0
        /*11b8*/ 	.short	0x010a
        /*11ba*/ 	.byte	0xff
	.zero		1


	//   ....[14]....
        /*11bc*/ 	.word	0x00006a30
        /*11c0*/ 	.word	0x00000000
        /*11c4*/ 	.word	0x00000590
        /*11c8*/ 	.short	0x010a
        /*11ca*/ 	.byte	0xff
	.zero		1


	//   ....[15]....
        /*11cc*/ 	.word	0x00006a90
        /*11d0*/ 	.word	0x00000003
        /*11d4*/ 	.word	0x000005d0
        /*11d8*/ 	.short	0x010a
        /*11da*/ 	.byte	0xff
	.zero		1


	//----- nvinfo : EIATTR_NUM_MBARRIERS
	.align		4
.L_44:
        /*11dc*/ 	.byte	0x03, 0x38
        /*11de*/ 	.short	0x00c6


	//----- nvinfo : EIATTR_EXIT_INSTR_OFFSETS
	.align		4
        /*11e0*/ 	.byte	0x04, 0x1c
        /*11e2*/ 	.short	(.L_46 - .L_45)


	//   ....[0]....
.L_45:
        /*11e4*/ 	.word	0x00002dc0


	//   ....[1]....
        /*11e8*/ 	.word	0x000034d0


	//   ....[2]....
        /*11ec*/ 	.word	0x00003530


	//   ....[3]....
        /*11f0*/ 	.word	0x00004340


	//   ....[4]....
        /*11f4*/ 	.word	0x00004e80


	//   ....[5]....
        /*11f8*/ 	.word	0x00004ec0


	//   ....[6]....
        /*11fc*/ 	.word	0x000061e0


	//----- nvinfo : EIATTR_MAX_THREADS
	.align		4
.L_46:
        /*1200*/ 	.byte	0x04, 0x05
        /*1202*/ 	.short	(.L_48 - .L_47)
.L_47:
        /*1204*/ 	.word	0x00000100
        /*1208*/ 	.word	0x00000001
        /*120c*/ 	.word	0x00000001


	//----- nvinfo : EIATTR_CRS_STACK_SIZE
	.align		4
.L_48:
        /*1210*/ 	.byte	0x04, 0x1e
        /*1212*/ 	.short	(.L_50 - .L_49)
.L_49:
        /*1214*/ 	.word	0x00000000


	//----- nvinfo : EIATTR_CBANK_PARAM_SIZE
	.align		4
.L_50:
        /*1218*/ 	.byte	0x03, 0x19
        /*121a*/ 	.short	0x0800


	//----- nvinfo : EIATTR_PARAM_CBANK
	.align		4
        /*121c*/ 	.byte	0x04, 0x0a
        /*121e*/ 	.short	(.L_52 - .L_51)
	.align		4
.L_51:
        /*1220*/ 	.word	index@(.nv.constant0._ZN7cutlass13device_kernelINS_4gemm6kernel13GemmUniversalIN4cute5tupleIJiiiiEEENS1_10collective13CollectiveMmaINS1_35MainloopSm100TmaUmmaWarpSpecializedILi89ELi2ELi4ENS5_IJNS4_1CILi1EEESB_SB_EEEEENS5_IJNSA_ILi64EEENSA_ILi16EEENSA_ILi32EEEEEEaNS5_IJlSB_lEEEaSI_NS4_8TiledMMAINS4_8MMA_AtomIJNS4_15SM100_MMA_S8_SSIaaiLi64ELi16ELNS4_4UMMA5MajorE0ELSN_0ELNSM_8SaturateE0EEEEEENS4_6LayoutISC_NS5_IJNSA_ILi0EEESS_SS_EEEEENS5_IJNS4_10UnderscoreESV_SV_EEEEENS4_13SM90_TMA_LOADENS4_14ComposedLayoutINS4_7SwizzleILi1ELi4ELi3EEENS4_18smem_ptr_flag_bitsILi8EEENSR_INS5_IJNSA_ILi8EEESG_EEENS5_IJSG_SB_EEEEEEEvNS4_8identityESY_S18_vS19_EENS_8epilogue10collective18CollectiveEpilogueINS1B_23Sm100TmaWarpSpecializedILi1ELi1ELi8ELb0ELb0EEEJSH_NS5_IJNSR_ISE_SB_EENSR_ISF_SB_EEEEEaSI_aSI_NS1B_6fusion15FusionCallbacksIS1F_NS1J_17LinearCombinationIaiaiLNS_15FloatRoundStyleE2EEESH_S1I_JEEENS4_5SM1004TMEM4LOAD25SM100_TMEM_LOAD_16dp32b8xESY_NSZ_INS10_ILi0ELi4ELi3EEES13_NSR_INS5_IJS14_SF_EEENS5_IJSF_SB_EEEEEEENS4_39AutoVectorizingCopyWithAssumedAlignmentILi128EEENS4_14SM90_TMA_STOREES1X_S1Z_S1Z_EEEvvEEEEvNT_6ParamsE)
        /*1224*/ 	.short	0x0380
        /*1226*/ 	.short	0x0800


	//----- nvinfo : EIATTR_SW_WAR
	.align		4
.L_52:
        /*1228*/ 	.byte	0x04, 0x36
        /*122a*/ 	.short	(.L_54 - .L_53)
.L_53:
        /*122c*/ 	.word	0x00000008
.L_54:


//--------------------- .nv.callgraph             --------------------------
	.section	.nv.callgraph,"",@"SHT_CUDA_CALLGRAPH"
	.align	4
	.sectionentsize	8
	.align		4
        /*0000*/ 	.word	0x00000000
	.align		4
        /*0004*/ 	.word	0xffffffff
	.align		4
        /*0008*/ 	.word	index@(_ZN7cutlass13device_kernelINS_4gemm6kernel13GemmUniversalIN4cute5tupleIJiiiiEEENS1_10collective13CollectiveMmaINS1_35MainloopSm100TmaUmmaWarpSpecializedILi89ELi2ELi4ENS5_IJNS4_1CILi1EEESB_SB_EEEEENS5_IJNSA_ILi64EEENSA_ILi16EEENSA_ILi32EEEEEEaNS5_IJlSB_lEEEaSI_NS4_8TiledMMAINS4_8MMA_AtomIJNS4_15SM100_MMA_S8_SSIaaiLi64ELi16ELNS4_4UMMA5MajorE0ELSN_0ELNSM_8SaturateE0EEEEEENS4_6LayoutISC_NS5_IJNSA_ILi0EEESS_SS_EEEEENS5_IJNS4_10UnderscoreESV_SV_EEEEENS4_13SM90_TMA_LOADENS4_14ComposedLayoutINS4_7SwizzleILi1ELi4ELi3EEENS4_18smem_ptr_flag_bitsILi8EEENSR_INS5_IJNSA_ILi8EEESG_EEENS5_IJSG_SB_EEEEEEEvNS4_8identityESY_S18_vS19_EENS_8epilogue10collective18CollectiveEpilogueINS1B_23Sm100TmaWarpSpecializedILi1ELi1ELi8ELb0ELb0EEEJSH_NS5_IJNSR_ISE_SB_EENSR_ISF_SB_EEEEEaSI_aSI_NS1B_6fusion15FusionCallbacksIS1F_NS1J_17LinearCombinationIaiaiLNS_15FloatRoundStyleE2EEESH_S1I_JEEENS4_5SM1004TMEM4LOAD25SM100_TMEM_LOAD_16dp32b8xESY_NSZ_INS10_ILi0ELi4ELi3EEES13_NSR_INS5_IJS14_SF_EEENS5_IJSF_SB_EEEEEEENS4_39AutoVectorizingCopyWithAssumedAlignmentILi128EEENS4_14SM90_TMA_STOREES1X_S1Z_S1Z_EEEvvEEEEvNT_6ParamsE)
	.align		4
        /*000c*/ 	.word	index@(__assertfail)
	.align		4
        /*0010*/ 	.word	0x00000000
	.align		4
        /*0014*/ 	.word	0xfffffffe
	.align		4
        /*0018*/ 	.word	0x00000000
	.align		4
        /*001c*/ 	.word	0xfffffffd
	.align		4
        /*0020*/ 	.word	0x00000000
	.align		4
        /*0024*/ 	.word	0xfffffffc


//--------------------- .nv.constant4             --------------------------
	.section	.nv.constant4,"a",@progbits
	.align	8
	.align		8
.nv.constant4:
        /*0000*/ 	.dword	__assertfail
	.align		8
        /*0008*/ 	.dword	__unnamed_1
	.align		8
        /*0010*/ 	.dword	_ZN40_INTERNAL_cdfdf742_4_k_cu_cfc464f6_335444cuda3std3__45__cpo5beginE
	.align		8
        /*0018*/ 	.dword	_ZN40_INTERNAL_cdfdf742_4_k_cu_cfc464f6_335444cuda3std3__45__cpo3endE
	.align		8
        /*0020*/ 	.dword	_ZN40_INTERNAL_cdfdf742_4_k_cu_cfc464f6_335444cuda3std3__45__cpo6cbeginE
	.align		8
        /*0028*/ 	.dword	_ZN40_INTERNAL_cdfdf742_4_k_cu_cfc464f6_335444cuda3std3__45__cpo4cendE
	.align		8
        /*0030*/ 	.dword	_ZN40_INTERNAL_cdfdf742_4_k_cu_cfc464f6_335444cuda3std3__442_GLOBAL__N__cdfdf742_4_k_cu_cfc464f6_335446ignoreE
	.align		8
        /*0038*/ 	.dword	_ZN40_INTERNAL_cdfdf742_4_k_cu_cfc464f6_335444cuda3std3__419piecewise_constructE
	.align		8
        /*0040*/ 	.dword	_ZN40_INTERNAL_cdfdf742_4_k_cu_cfc464f6_335444cuda3std3__48in_placeE
	.align		8
        /*0048*/ 	.dword	_ZN40_INTERNAL_cdfdf742_4_k_cu_cfc464f6_335444cuda3std6ranges3__45__cpo4swapE
	.align		8
        /*0050*/ 	.dword	_ZN40_INTERNAL_cdfdf742_4_k_cu_cfc464f6_335444cuda3std6ranges3__45__cpo9iter_moveE
	.align		8
        /*0058*/ 	.dword	_ZN40_INTERNAL_cdfdf742_4_k_cu_cfc464f6_335444cute7productE
	.align		8
        /*0060*/ 	.dword	_ZN40_INTERNAL_cdfdf742_4_k_cu_cfc464f6_335444cute1_E
	.align		8
        /*0068*/ 	.dword	$str$25
	.align		8
        /*0070*/ 	.dword	$str$26


//--------------------- .text._ZN7cutlass13device_kernelINS_4gemm6kernel13GemmUniversalIN4cute5tupleIJiiiiEEENS1_10collective13CollectiveMmaINS1_35MainloopSm100TmaUmmaWarpSpecializedILi89ELi2ELi4ENS5_IJNS4_1CILi1EEESB_SB_EEEEENS5_IJNSA_ILi64EEENSA_ILi16EEENSA_ILi32EEEEEEaNS5_IJlSB_lEEEaSI_NS4_8TiledMMAINS4_8MMA_AtomIJNS4_15SM100_MMA_S8_SSIaaiLi64ELi16ELNS4_4UMMA5MajorE0ELSN_0ELNSM_8SaturateE0EEEEEENS4_6LayoutISC_NS5_IJNSA_ILi0EEESS_SS_EEEEENS5_IJNS4_10UnderscoreESV_SV_EEEEENS4_13SM90_TMA_LOADENS4_14ComposedLayoutINS4_7SwizzleILi1ELi4ELi3EEENS4_18smem_ptr_flag_bitsILi8EEENSR_INS5_IJNSA_ILi8EEESG_EEENS5_IJSG_SB_EEEEEEEvNS4_8identityESY_S18_vS19_EENS_8epilogue10collective18CollectiveEpilogueINS1B_23Sm100TmaWarpSpecializedILi1ELi1ELi8ELb0ELb0EEEJSH_NS5_IJNSR_ISE_SB_EENSR_ISF_SB_EEEEEaSI_aSI_NS1B_6fusion15FusionCallbacksIS1F_NS1J_17LinearCombinationIaiaiLNS_15FloatRoundStyleE2EEESH_S1I_JEEENS4_5SM1004TMEM4LOAD25SM100_TMEM_LOAD_16dp32b8xESY_NSZ_INS10_ILi0ELi4ELi3EEES13_NSR_INS5_IJS14_SF_EEENS5_IJSF_SB_EEEEEEENS4_39AutoVectorizingCopyWithAssumedAlignmentILi128EEENS4_14SM90_TMA_STOREES1X_S1Z_S1Z_EEEvvEEEEvNT_6ParamsE --------------------------
	.section	.text._ZN7cutlass13device_kernelINS_4gemm6kernel13GemmUniversalIN4cute5tupleIJiiiiEEENS1_10collective13CollectiveMmaINS1_35MainloopSm100TmaUmmaWarpSpecializedILi89ELi2ELi4ENS5_IJNS4_1CILi1EEESB_SB_EEEEENS5_IJNSA_ILi64EEENSA_ILi16EEENSA_ILi32EEEEEEaNS5_IJlSB_lEEEaSI_NS4_8TiledMMAINS4_8MMA_AtomIJNS4_15SM100_MMA_S8_SSIaaiLi64ELi16ELNS4_4UMMA5MajorE0ELSN_0ELNSM_8SaturateE0EEEEEENS4_6LayoutISC_NS5_IJNSA_ILi0EEESS_SS_EEEEENS5_IJNS4_10UnderscoreESV_SV_EEEEENS4_13SM90_TMA_LOADENS4_14ComposedLayoutINS4_7SwizzleILi1ELi4ELi3EEENS4_18smem_ptr_flag_bitsILi8EEENSR_INS5_IJNSA_ILi8EEESG_EEENS5_IJSG_SB_EEEEEEEvNS4_8identityESY_S18_vS19_EENS_8epilogue10collective18CollectiveEpilogueINS1B_23Sm100TmaWarpSpecializedILi1ELi1ELi8ELb0ELb0EEEJSH_NS5_IJNSR_ISE_SB_EENSR_ISF_SB_EEEEEaSI_aSI_NS1B_6fusion15FusionCallbacksIS1F_NS1J_17LinearCombinationIaiaiLNS_15FloatRoundStyleE2EEESH_S1I_JEEENS4_5SM1004TMEM4LOAD25SM100_TMEM_LOAD_16dp32b8xESY_NSZ_INS10_ILi0ELi4ELi3EEES13_NSR_INS5_IJS14_SF_EEENS5_IJSF_SB_EEEEEEENS4_39AutoVectorizingCopyWithAssumedAlignmentILi128EEENS4_14SM90_TMA_STOREES1X_S1Z_S1Z_EEEvvEEEEvNT_6ParamsE,"ax",@progbits
	.align	128
.text._ZN7cutlass13device_kernelINS_4gemm6kernel13GemmUniversalIN4cute5tupleIJiiiiEEENS1_10collective13CollectiveMmaINS1_35MainloopSm100TmaUmmaWarpSpecializedILi89ELi2ELi4ENS5_IJNS4_1CILi1EEESB_SB_EEEEENS5_IJNSA_ILi64EEENSA_ILi16EEENSA_ILi32EEEEEEaNS5_IJlSB_lEEEaSI_NS4_8TiledMMAINS4_8MMA_AtomIJNS4_15SM100_MMA_S8_SSIaaiLi64ELi16ELNS4_4UMMA5MajorE0ELSN_0ELNSM_8SaturateE0EEEEEENS4_6LayoutISC_NS5_IJNSA_ILi0EEESS_SS_EEEEENS5_IJNS4_10UnderscoreESV_SV_EEEEENS4_13SM90_TMA_LOADENS4_14ComposedLayoutINS4_7SwizzleILi1ELi4ELi3EEENS4_18smem_ptr_flag_bitsILi8EEENSR_INS5_IJNSA_ILi8EEESG_EEENS5_IJSG_SB_EEEEEEEvNS4_8identityESY_S18_vS19_EENS_8epilogue10collective18CollectiveEpilogueINS1B_23Sm100TmaWarpSpecializedILi1ELi1ELi8ELb0ELb0EEEJSH_NS5_IJNSR_ISE_SB_EENSR_ISF_SB_EEEEEaSI_aSI_NS1B_6fusion15FusionCallbacksIS1F_NS1J_17LinearCombinationIaiaiLNS_15FloatRoundStyleE2EEESH_S1I_JEEENS4_5SM1004TMEM4LOAD25SM100_TMEM_LOAD_16dp32b8xESY_NSZ_INS10_ILi0ELi4ELi3EEES13_NSR_INS5_IJS14_SF_EEENS5_IJSF_SB_EEEEEEENS4_39AutoVectorizingCopyWithAssumedAlignmentILi128EEENS4_14SM90_TMA_STOREES1X_S1Z_S1Z_EEEvvEEEEvNT_6ParamsE:
        .type           _ZN7cutlass13device_kernelINS_4gemm6kernel13GemmUniversalIN4cute5tupleIJiiiiEEENS1_10collective13CollectiveMmaINS1_35MainloopSm100TmaUmmaWarpSpecializedILi89ELi2ELi4ENS5_IJNS4_1CILi1EEESB_SB_EEEEENS5_IJNSA_ILi64EEENSA_ILi16EEENSA_ILi32EEEEEEaNS5_IJlSB_lEEEaSI_NS4_8TiledMMAINS4_8MMA_AtomIJNS4_15SM100_MMA_S8_SSIaaiLi64ELi16ELNS4_4UMMA5MajorE0ELSN_0ELNSM_8SaturateE0EEEEEENS4_6LayoutISC_NS5_IJNSA_ILi0EEESS_SS_EEEEENS5_IJNS4_10UnderscoreESV_SV_EEEEENS4_13SM90_TMA_LOADENS4_14ComposedLayoutINS4_7SwizzleILi1ELi4ELi3EEENS4_18smem_ptr_flag_bitsILi8EEENSR_INS5_IJNSA_ILi8EEESG_EEENS5_IJSG_SB_EEEEEEEvNS4_8identityESY_S18_vS19_EENS_8epilogue10collective18CollectiveEpilogueINS1B_23Sm100TmaWarpSpecializedILi1ELi1ELi8ELb0ELb0EEEJSH_NS5_IJNSR_ISE_SB_EENSR_ISF_SB_EEEEEaSI_aSI_NS1B_6fusion15FusionCallbacksIS1F_NS1J_17LinearCombinationIaiaiLNS_15FloatRoundStyleE2EEESH_S1I_JEEENS4_5SM1004TMEM4LOAD25SM100_TMEM_LOAD_16dp32b8xESY_NSZ_INS10_ILi0ELi4ELi3EEES13_NSR_INS5_IJS14_SF_EEENS5_IJSF_SB_EEEEEEENS4_39AutoVectorizingCopyWithAssumedAlignmentILi128EEENS4_14SM90_TMA_STOREES1X_S1Z_S1Z_EEEvvEEEEvNT_6ParamsE,@function
        .size           _ZN7cutlass13device_kernelINS_4gemm6kernel13GemmUniversalIN4cute5tupleIJiiiiEEENS1_10collective13CollectiveMmaINS1_35MainloopSm100TmaUmmaWarpSpecializedILi89ELi2ELi4ENS5_IJNS4_1CILi1EEESB_SB_EEEEENS5_IJNSA_ILi64EEENSA_ILi16EEENSA_ILi32EEEEEEaNS5_IJlSB_lEEEaSI_NS4_8TiledMMAINS4_8MMA_AtomIJNS4_15SM100_MMA_S8_SSIaaiLi64ELi16ELNS4_4UMMA5MajorE0ELSN_0ELNSM_8SaturateE0EEEEEENS4_6LayoutISC_NS5_IJNSA_ILi0EEESS_SS_EEEEENS5_IJNS4_10UnderscoreESV_SV_EEEEENS4_13SM90_TMA_LOADENS4_14ComposedLayoutINS4_7SwizzleILi1ELi4ELi3EEENS4_18smem_ptr_flag_bitsILi8EEENSR_INS5_IJNSA_ILi8EEESG_EEENS5_IJSG_SB_EEEEEEEvNS4_8identityESY_S18_vS19_EENS_8epilogue10collective18CollectiveEpilogueINS1B_23Sm100TmaWarpSpecializedILi1ELi1ELi8ELb0ELb0EEEJSH_NS5_IJNSR_ISE_SB_EENSR_ISF_SB_EEEEEaSI_aSI_NS1B_6fusion15FusionCallbacksIS1F_NS1J_17LinearCombinationIaiaiLNS_15FloatRoundStyleE2EEESH_S1I_JEEENS4_5SM1004TMEM4LOAD25SM100_TMEM_LOAD_16dp32b8xESY_NSZ_INS10_ILi0ELi4ELi3EEES13_NSR_INS5_IJS14_SF_EEENS5_IJSF_SB_EEEEEEENS4_39AutoVectorizingCopyWithAssumedAlignmentILi128EEENS4_14SM90_TMA_STOREES1X_S1Z_S1Z_EEEvvEEEEvNT_6ParamsE,(.L_x_129 - _ZN7cutlass13device_kernelINS_4gemm6kernel13GemmUniversalIN4cute5tupleIJiiiiEEENS1_10collective13CollectiveMmaINS1_35MainloopSm100TmaUmmaWarpSpecializedILi89ELi2ELi4ENS5_IJNS4_1CILi1EEESB_SB_EEEEENS5_IJNSA_ILi64EEENSA_ILi16EEENSA_ILi32EEEEEEaNS5_IJlSB_lEEEaSI_NS4_8TiledMMAINS4_8MMA_AtomIJNS4_15SM100_MMA_S8_SSIaaiLi64ELi16ELNS4_4UMMA5MajorE0ELSN_0ELNSM_8SaturateE0EEEEEENS4_6LayoutISC_NS5_IJNSA_ILi0EEESS_SS_EEEEENS5_IJNS4_10UnderscoreESV_SV_EEEEENS4_13SM90_TMA_LOADENS4_14ComposedLayoutINS4_7SwizzleILi1ELi4ELi3EEENS4_18smem_ptr_flag_bitsILi8EEENSR_INS5_IJNSA_ILi8EEESG_EEENS5_IJSG_SB_EEEEEEEvNS4_8identityESY_S18_vS19_EENS_8epilogue10collective18CollectiveEpilogueINS1B_23Sm100TmaWarpSpecializedILi1ELi1ELi8ELb0ELb0EEEJSH_NS5_IJNSR_ISE_SB_EENSR_ISF_SB_EEEEEaSI_aSI_NS1B_6fusion15FusionCallbacksIS1F_NS1J_17LinearCombinationIaiaiLNS_15FloatRoundStyleE2EEESH_S1I_JEEENS4_5SM1004TMEM4LOAD25SM100_TMEM_LOAD_16dp32b8xESY_NSZ_INS10_ILi0ELi4ELi3EEES13_NSR_INS5_IJS14_SF_EEENS5_IJSF_SB_EEEEEEENS4_39AutoVectorizingCopyWithAssumedAlignmentILi128EEENS4_14SM90_TMA_STOREES1X_S1Z_S1Z_EEEvvEEEEvNT_6ParamsE)
        .other          _ZN7cutlass13device_kernelINS_4gemm6kernel13GemmUniversalIN4cute5tupleIJiiiiEEENS1_10collective13CollectiveMmaINS1_35MainloopSm100TmaUmmaWarpSpecializedILi89ELi2ELi4ENS5_IJNS4_1CILi1EEESB_SB_EEEEENS5_IJNSA_ILi64EEENSA_ILi16EEENSA_ILi32EEEEEEaNS5_IJlSB_lEEEaSI_NS4_8TiledMMAINS4_8MMA_AtomIJNS4_15SM100_MMA_S8_SSIaaiLi64ELi16ELNS4_4UMMA5MajorE0ELSN_0ELNSM_8SaturateE0EEEEEENS4_6LayoutISC_NS5_IJNSA_ILi0EEESS_SS_EEEEENS5_IJNS4_10UnderscoreESV_SV_EEEEENS4_13SM90_TMA_LOADENS4_14ComposedLayoutINS4_7SwizzleILi1ELi4ELi3EEENS4_18smem_ptr_flag_bitsILi8EEENSR_INS5_IJNSA_ILi8EEESG_EEENS5_IJSG_SB_EEEEEEEvNS4_8identityESY_S18_vS19_EENS_8epilogue10collective18CollectiveEpilogueINS1B_23Sm100TmaWarpSpecializedILi1ELi1ELi8ELb0ELb0EEEJSH_NS5_IJNSR_ISE_SB_EENSR_ISF_SB_EEEEEaSI_aSI_NS1B_6fusion15FusionCallbacksIS1F_NS1J_17LinearCombinationIaiaiLNS_15FloatRoundStyleE2EEESH_S1I_JEEENS4_5SM1004TMEM4LOAD25SM100_TMEM_LOAD_16dp32b8xESY_NSZ_INS10_ILi0ELi4ELi3EEES13_NSR_INS5_IJS14_SF_EEENS5_IJSF_SB_EEEEEEENS4_39AutoVectorizingCopyWithAssumedAlignmentILi128EEENS4_14SM90_TMA_STOREES1X_S1Z_S1Z_EEEvvEEEEvNT_6ParamsE,@"STO_CUDA_ENTRY STV_DEFAULT"
_ZN7cutlass13device_kernelINS_4gemm6kernel13GemmUniversalIN4cute5tupleIJiiiiEEENS1_10collective13CollectiveMmaINS1_35MainloopSm100TmaUmmaWarpSpecializedILi89ELi2ELi4ENS5_IJNS4_1CILi1EEESB_SB_EEEEENS5_IJNSA_ILi64EEENSA_ILi16EEENSA_ILi32EEEEEEaNS5_IJlSB_lEEEaSI_NS4_8TiledMMAINS4_8MMA_AtomIJNS4_15SM100_MMA_S8_SSIaaiLi64ELi16ELNS4_4UMMA5MajorE0ELSN_0ELNSM_8SaturateE0EEEEEENS4_6LayoutISC_NS5_IJNSA_ILi0EEESS_SS_EEEEENS5_IJNS4_10UnderscoreESV_SV_EEEEENS4_13SM90_TMA_LOADENS4_14ComposedLayoutINS4_7SwizzleILi1ELi4ELi3EEENS4_18smem_ptr_flag_bitsILi8EEENSR_INS5_IJNSA_ILi8EEESG_EEENS5_IJSG_SB_EEEEEEEvNS4_8identityESY_S18_vS19_EENS_8epilogue10collective18CollectiveEpilogueINS1B_23Sm100TmaWarpSpecializedILi1ELi1ELi8ELb0ELb0EEEJSH_NS5_IJNSR_ISE_SB_EENSR_ISF_SB_EEEEEaSI_aSI_NS1B_6fusion15FusionCallbacksIS1F_NS1J_17LinearCombinationIaiaiLNS_15FloatRoundStyleE2EEESH_S1I_JEEENS4_5SM1004TMEM4LOAD25SM100_TMEM_LOAD_16dp32b8xESY_NSZ_INS10_ILi0ELi4ELi3EEES13_NSR_INS5_IJS14_SF_EEENS5_IJSF_SB_EEEEEEENS4_39AutoVectorizingCopyWithAssumedAlignmentILi128EEENS4_14SM90_TMA_STOREES1X_S1Z_S1Z_EEEvvEEEEvNT_6ParamsE:
[----:B------:R-:W1:Y:S01]  /*0000*/  LDC R1, c[0x0][0x37c] ;  /* 0x0000df00ff017b82 */ /* 0x000e620000000800 */
[----:B------:R-:W2:Y:S01]  /*0010*/  S2R R51, SR_TID.X ;  /* 0x0000000000337919 */ /* 0x000ea20000002100 */
[----:B------:R-:W3:Y:S01]  /*0020*/  LDCU.64 UR4, c[0x0][0x890] ;  /* 0x00011200ff0477ac */ /* 0x000ee20008000a00 */
[----:B------:R-:W-:Y:S02]  /*0030*/  PRMT R40, RZ, 0x7610, R40 ;  /* 0x00007610ff287816 */ /* 0x000fe40000000028 */
[----:B------:R-:W-:Y:S01]  /*0040*/  ELECT P5, URZ, PT ;  /* 0x0000000000ff782f */ /* 0x000fe200038a0000 */
[----:B------:R-:W4:Y:S01]  /*0050*/  LDCU.64 UR44, c[0x0][0x358] ;  /* 0x00006b00ff2c77ac */ /* 0x000f220008000a00 */
[----:B---3--:R-:W-:-:S04]  /*0060*/  UISETP.NE.U32.AND UP0, UPT, UR4, URZ, UPT ;  /* 0x000000ff0400728c */ /* 0x008fc8000bf05070 */
[----:B------:R-:W-:Y:S01]  /*0070*/  UISETP.NE.AND.EX UP0, UPT, UR5, URZ, UPT, UP0 ;  /* 0x000000ff0500728c */ /* 0x000fe2000bf05300 */
[----:B--2---:R-:W-:-:S05]  /*0080*/  SHF.R.U32.HI R46, RZ, 0x5, R51 ;  /* 0x00000005ff2e7819 */ /* 0x004fca0000011633 */
[----:B------:R-:W2:Y:S02]  /*0090*/  SHFL.IDX PT, R0, R46, RZ, 0x1f ;  /* 0x00001fff2e007589 */ /* 0x000ea400000e0000 */
[----:B--2---:R-:W-:Y:S01]  /*00a0*/  R2UR UR8, R0 ;  /* 0x00000000000872ca */ /* 0x004fe200000e0000 */
[----:B-1--4-:R-:W-:-:S14]  /*00b0*/  BRA.U UP0, `(.L_x_0) ;  /* 0x00000001002c7547 */ /* 0x012fdc000b800000 */
[----:B------:R-:W1:Y:S02]  /*00c0*/  LDCU.64 UR6, c[0x0][0x888] ;  /* 0x00011100ff0677ac */ /* 0x000e640008000a00 */
[----:B-1----:R-:W-:-:S04]  /*00d0*/  UISETP.NE.U32.AND UP0, UPT, UR6, URZ, UPT ;  /* 0x000000ff0600728c */ /* 0x002fc8000bf05070 */
[----:B------:R-:W-:-:S09]  /*00e0*/  UISETP.NE.AND.EX UP0, UPT, UR7, URZ, UPT, UP0 ;  /* 0x000000ff0700728c */ /* 0x000fd2000bf05300 */
[----:B------:R-:W-:Y:S05]  /*00f0*/  BRA.U !UP0, `(.L_x_1) ;  /* 0x0000000108147547 */ /* 0x000fea000b800000 */
[----:B------:R-:W1:Y:S02]  /*0100*/  LDC.64 R2, c[0x0][0x888] ;  /* 0x00022200ff027b82 */ /* 0x000e640000000a00 */
[----:B-1----:R-:W2:Y:S01]  /*0110*/  LDG.E R0, desc[UR44][R2.64] ;  /* 0x0000002c02007981 */ /* 0x002ea2000c1e1900 */
[----:B------:R-:W-:Y:S01]  /*0120*/  HFMA2 R40, -RZ, RZ, 0, 5.9604644775390625e-08 ;  /* 0x00000001ff287431 */ /* 0x000fe200000001ff */
[----:B--2---:R-:W-:Y:S01]  /*0130*/  R2UR UR38, R0 ;  /* 0x00000000002672ca */ /* 0x004fe200000e0000 */
[----:B------:R-:W-:Y:S05]  /*0140*/  BRA `(.L_x_0) ;  /* 0x0000000000087947 */ /* 0x000fea0003800000 */
.L_x_1:
[----:B------:R-:W-:Y:S01]  /*0150*/  HFMA2 R40, -RZ, RZ, 0, 5.9604644775390625e-08 ;  /* 0x00000001ff287431 */ /* 0x000fe200000001ff */
[----:B------:R-:W1:Y:S02]  /*0160*/  LDCU UR38, c[0x0][0x880] ;  /* 0x00011000ff2677ac */ /* 0x000e640008000800 */
.L_x_0:
[----:B------:R-:W2:Y:S02]  /*0170*/  LDCU.64 UR6, c[0x0][0x8b0] ;  /* 0x00011600ff0677ac */ /* 0x000ea40008000a00 */
[----:B--2---:R-:W-:-:S04]  /*0180*/  UISETP.NE.U32.AND UP0, UPT, UR6, URZ, UPT ;  /* 0x000000ff0600728c */ /* 0x004fc8000bf05070 */
[----:B------:R-:W-:-:S09]  /*0190*/  UISETP.NE.AND.EX UP0, UPT, UR7, URZ, UPT, UP0 ;  /* 0x000000ff0700728c */ /* 0x000fd2000bf05300 */
[----:B------:R-:W-:Y:S05]  /*01a0*/  BRA.U UP0, `(.L_x_2) ;  /* 0x0000000100207547 */ /* 0x000fea000b800000 */
[----:B------:R-:W2:Y:S02]  /*01b0*/  LDCU.64 UR6, c[0x0][0x8a8] ;  /* 0x00011500ff0677ac */ /* 0x000ea40008000a00 */
[----:B--2---:R-:W-:-:S04]  /*01c0*/  UISETP.NE.U32.AND UP0, UPT, UR6, URZ, UPT ;  /* 0x000000ff0600728c */ /* 0x004fc8000bf05070 */
[----:B------:R-:W-:-:S09]  /*01d0*/  UISETP.NE.AND.EX UP0, UPT, UR7, URZ, UPT, UP0 ;  /* 0x000000ff0700728c */ /* 0x000fd2000bf05300 */
[----:B------:R-:W-:Y:S05]  /*01e0*/  BRA.U !UP0, `(.L_x_3) ;  /* 0x00000001080c7547 */ /* 0x000fea000b800000 */
[----:B------:R-:W2:Y:S02]  /*01f0*/  LDC.64 R2, c[0x0][0x8a8] ;  /* 0x00022a00ff027b82 */ /* 0x000ea40000000a00 */
[----:B--2---:R2:W5:Y:S01]  /*0200*/  LDG.E R27, desc[UR44][R2.64] ;  /* 0x0000002c021b7981 */ /* 0x004562000c1e1900 */
[----:B------:R-:W-:Y:S05]  /*0210*/  BRA `(.L_x_2) ;  /* 0x0000000000047947 */ /* 0x000fea0003800000 */
.L_x_3:
[----:B------:R-:W3:Y:S02]  /*0220*/  LDC R27, c[0x0][0x8a0] ;  /* 0x00022800ff1b7b82 */ /* 0x000ee40000000800 */
.L_x_2:
[----:B------:R-:W-:Y:S01]  /*0230*/  IMAD.U32 R0, RZ, RZ, UR8 ;  /* 0x00000008ff007e24 */ /* 0x000fe2000f8e00ff */
[----:B------:R-:W-:Y:S04]  /*0240*/  BSSY.RECONVERGENT B0, `(.L_x_4) ;  /* 0x000000c000007945 */ /* 0x000fe80003800200 */
[C---:B------:R-:W-:Y:S02]  /*0250*/  ISETP.NE.OR P1, PT, R0.reuse, 0x1, !P5 ;  /* 0x000000010000780c */ /* 0x040fe40006f25670 */
[----:B------:R-:W-:-:S11]  /*0260*/  ISETP.NE.OR P0, PT, R0, 0x3, !P5 ;  /* 0x000000030000780c */ /* 0x000fd60006f05670 */
[----:B------:R-:W-:Y:S05]  /*0270*/  @P1 BRA `(.L_x_5) ;  /* 0x0000000000201947 */ /* 0x000fea0003800000 */
[----:B------:R-:W4:Y:S02]  /*0280*/  LDCU.64 UR6, c[0x0][0x348] ;  /* 0x00006900ff0677ac */ /* 0x000f240008000a00 */
[----:B----4-:R-:W-:Y:S02]  /*0290*/  UIADD3 UR10, UP1, UPT, UR6, 0x80, URZ ;  /* 0x00000080060a7890 */ /* 0x010fe4000ff3e0ff */
[----:B------:R-:W-:Y:S02]  /*02a0*/  UIADD3 UR6, UP0, UPT, UR6, 0x180, URZ ;  /* 0x0000018006067890 */ /* 0x000fe4000ff1e0ff */
[----:B------:R-:W-:Y:S02]  /*02b0*/  UIADD3.X UR11, UPT, UPT, URZ, UR7, URZ, UP1, !UPT ;  /* 0x00000007ff0b7290 */ /* 0x000fe40008ffe4ff */
[----:B------:R-:W-:-:S07]  /*02c0*/  UIADD3.X UR7, UPT, UPT, URZ, UR7, URZ, UP0, !UPT ;  /* 0x00000007ff077290 */ /* 0x000fce00087fe4ff */
[----:B------:R4:W-:Y:S02]  /*02d0*/  UTMACCTL.PF [UR10] ;  /* 0x000000000a0079b9 */ /* 0x0009e40008040000 */
[----:B------:R4:W-:Y:S02]  /*02e0*/  UTMACCTL.PF [UR6] ;  /* 0x00000000060079b9 */ /* 0x0009e40008040000 */
[----:B----4-:R-:W-:Y:S01]  /*02f0*/  NOP ;  /* 0x0000000000007918 */ /* 0x010fe20000000000 */
.L_x_5:
[----:B-1----:R-:W-:Y:S05]  /*0300*/  BSYNC.RECONVERGENT B0 ;  /* 0x0000000000007941 */ /* 0x002fea0003800200 */
.L_x_4:
[----:B------:R-:W-:Y:S04]  /*0310*/  BSSY.RECONVERGENT B0, `(.L_x_6) ;  /* 0x000000a000007945 */ /* 0x000fe80003800200 */
[----:B------:R-:W-:Y:S05]  /*0320*/  @P0 BRA `(.L_x_7) ;  /* 0x0000000000200947 */ /* 0x000fea0003800000 */
[----:B------:R-:W1:Y:S02]  /*0330*/  LDCU.64 UR6, c[0x0][0x348] ;  /* 0x00006900ff0677ac */ /* 0x000e640008000a00 */
[----:B-1----:R-:W-:Y:S02]  /*0340*/  UIADD3 UR10, UP1, UPT, UR6, 0x580, URZ ;  /* 0x00000580060a7890 */ /* 0x002fe4000ff3e0ff */
[----:B------:R-:W-:Y:S02]  /*0350*/  UIADD3 UR6, UP0, UPT, UR6, 0x680, URZ ;  /* 0x0000068006067890 */ /* 0x000fe4000ff1e0ff */
[----:B------:R-:W-:Y:S02]  /*0360*/  UIADD3.X UR11, UPT, UPT, URZ, UR7, URZ, UP1, !UPT ;  /* 0x00000007ff0b7290 */ /* 0x000fe40008ffe4ff */
[----:B------:R-:W-:-:S07]  /*0370*/  UIADD3.X UR7, UPT, UPT, URZ, UR7, URZ, UP0, !UPT ;  /* 0x00000007ff077290 */ /* 0x000fce00087fe4ff */
[----:B------:R1:W-:Y:S02]  /*0380*/  UTMACCTL.PF [UR10] ;  /* 0x000000000a0079b9 */ /* 0x0003e40008040000 */
[----:B------:R1:W-:Y:S02]  /*0390*/  UTMACCTL.PF [UR6] ;  /* 0x00000000060079b9 */ /* 0x0003e40008040000 */
[----:B-1----:R-:W-:Y:S01]  /*03a0*/  NOP ;  /* 0x0000000000007918 */ /* 0x002fe20000000000 */
.L_x_7:
[----:B------:R-:W-:Y:S05]  /*03b0*/  BSYNC.RECONVERGENT B0 ;  /* 0x0000000000007941 */ /* 0x000fea0003800200 */
.L_x_6:
[----:B------:R-:W1:Y:S01]  /*03c0*/  LDCU.64 UR6, c[0x0][0x888] ;  /* 0x00011100ff0677ac */ /* 0x000e620008000a00 */
[----:B------:R-:W-:Y:S02]  /*03d0*/  UISETP.EQ.U32.AND UP1, UPT, UR4, URZ, UPT ;  /* 0x000000ff0400728c */ /* 0x000fe4000bf22070 */
[----:B------:R-:W-:Y:S02]  /*03e0*/  UPLOP3.LUT UP2, UPT, UPT, UPT, UPT, 0x80, 0x8 ;  /* 0x000000000008789c */ /* 0x000fe40003f4f070 */
[----:B-1----:R-:W-:-:S04]  /*03f0*/  UISETP.NE.U32.AND UP0, UPT, UR6, URZ, UPT ;  /* 0x000000ff0600728c */ /* 0x002fc8000bf05070 */
[----:B------:R-:W-:-:S04]  /*0400*/  UISETP.NE.AND.EX UP0, UPT, UR7, URZ, UPT, UP0 ;  /* 0x000000ff0700728c */ /* 0x000fc8000bf05300 */
[----:B------:R-:W-:-:S04]  /*0410*/  UISETP.EQ.OR.EX UP3, UPT, UR5, URZ, !UP0, UP1 ;  /* 0x000000ff0500728c */ /* 0x000fc8000c762710 */
[----:B------:R-:W-:-:S05]  /*0420*/  UP2UR UR47, UPR, URZ, 0x8 ;  /* 0x00000008ff2f7883 */ /* 0x000fca0008000000 */
[----:B------:R-:W-:Y:S07]  /*0430*/  BRA.U !UP3, `(.L_x_8) ;  /* 0x000000010b1c7547 */ /* 0x000fee000b800000 */
[----:B------:R-:W-:Y:S02]  /*0440*/  UISETP.NE.U32.AND UP2, UPT, UR4, URZ, UPT ;  /* 0x000000ff0400728c */ /* 0x000fe4000bf45070 */
[----:B------:R-:W-:Y:S02]  /*0450*/  UISETP.NE.AND UP1, UPT, UR38, URZ, UPT ;  /* 0x000000ff2600728c */ /* 0x000fe4000bf25270 */
[----:B------:R-:W-:Y:S02]  /*0460*/  UISETP.NE.AND.EX UP2, UPT, UR5, URZ, UPT, UP2 ;  /* 0x000000ff0500728c */ /* 0x000fe4000bf45320 */
[----:B------:R-:W-:-:S09]  /*0470*/  USEL UR4, URZ, 0xffffffff, UP0 ;  /* 0xffffffffff047887 */ /* 0x000fd20008000000 */
[----:B------:R-:W-:-:S04]  /*0480*/  @!UP2 USEL UR4, URZ, 0xffffffff, UP1 ;  /* 0xffffffffff04a887 */ /* 0x000fc80008800000 */
[----:B------:R-:W-:-:S04]  /*0490*/  ULOP3.LUT UR4, UR4, 0x1, URZ, 0xc0, !UPT ;  /* 0x0000000104047892 */ /* 0x000fc8000f8ec0ff */
[----:B------:R-:W-:-:S11]  /*04a0*/  UISETP.NE.U32.AND UP2, UPT, UR4, 0x1, UPT ;  /* 0x000000010400788c */ /* 0x000fd6000bf45070 */
.L_x_8:
[----:B--2---:R-:W1:Y:S01]  /*04b0*/  SHFL.IDX PT, R2, R46, RZ, 0x1f ;  /* 0x00001fff2e027589 */ /* 0x004e6200000e0000 */
[----:B------:R-:W-:-:S04]  /*04c0*/  UISETP.NE.AND UP1, UPT, UR8, 0x2, UPT ;  /* 0x000000020800788c */ /* 0x000fc8000bf25270 */
[----:B------:R-:W-:Y:S01]  /*04d0*/  USEL UR13, URZ, 0x1, UP1 ;  /* 0x00000001ff0d7887 */ /* 0x000fe20008800000 */
[----:B-1----:R-:W-:-:S13]  /*04e0*/  ISETP.NE.AND P0, PT, R2, RZ, PT ;  /* 0x000000ff0200720c */ /* 0x002fda0003f05270 */
[----:B------:R-:W-:Y:S05]  /*04f0*/  @P0 BRA `(.L_x_9) ;  /* 0x0000000800fc0947 */ /* 0x000fea0003800000 */
[----:B------:R-:W-:Y:S01]  /*0500*/  ELECT P0, URZ, PT ;  /* 0x0000000000ff782f */ /* 0x000fe20003800000 */
[----:B------:R-:W-:-:S12]  /*0510*/  BSSY.RECONVERGENT B0, `(.L_x_9) ;  /* 0x00000bd000007945 */ /* 0x000fd80003800200 */
[----:B------:R-:W-:Y:S05]  /*0520*/  @!P0 BRA `(.L_x_10) ;  /* 0x0000000800ec8947 */ /* 0x000fea0003800000 */
[----:B------:R-:W1:Y:S01]  /*0530*/  S2UR UR5, SR_CgaCtaId ;  /* 0x00000000000579c3 */ /* 0x000e620000008800 */
[----:B------:R-:W-:Y:S01]  /*0540*/  UMOV UR6, 0x400 ;  /* 0x0000040000067882 */ /* 0x000fe20000000000 */
[----:B------:R-:W-:Y:S01]  /*0550*/  UMOV UR4, 0x1 ;  /* 0x0000000100047882 */ /* 0x000fe20000000000 */
[----:B-1----:R-:W-:Y:S02]  /*0560*/  ULEA UR5, UR5, UR6, 0x18 ;  /* 0x0000000605057291 */ /* 0x002fe4000f8ec0ff */
[----:B------:R-:W-:-:S04]  /*0570*/  UIADD3 UR6, UPT, UPT, -UR4, 0x100000, URZ ;  /* 0x0010000004067890 */ /* 0x000fc8000fffe1ff */
[----:B------:R-:W-:Y:S02]  /*0580*/  USHF.L.U32 UR7, UR6, 0xb, URZ ;  /* 0x0000000b06077899 */ /* 0x000fe400080006ff */
[----:B------:R-:W-:Y:S01]  /*0590*/  USHF.L.U32 UR6, UR6, 0x1, URZ ;  /* 0x0000000106067899 */ /* 0x000fe200080006ff */
[----:B------:R-:W1:Y:S11]  /*05a0*/  FENCE.VIEW.ASYNC.S ;  /* 0x00000000000073c6 */ /* 0x000e760000000000 */
[----:B-1----:R1:W2:Y:S01]  /*05b0*/  SYNCS.EXCH.64 URZ, [UR5], UR6 ;  /* 0x0000000605ff75b2 */ /* 0x0022a20008000100 */
[----:B------:R1:W4:Y:S01]  /*05c0*/  SYNCS.EXCH.64 URZ, [UR5+0x2c8], UR6 ;  /* 0x0002c80605ff75b2 */ /* 0x0003220008000100 */
[----:B------:R1:W1:Y:S01]  /*05d0*/  SYNCS.EXCH.64 URZ, [UR5+0x8], UR6 ;  /* 0x0000080605ff75b2 */ /* 0x0002620008000100 */
        /* <DEDUP_REMOVED lines=175> */
[----:B--2-4-:R-:W-:Y:S01]  /*10d0*/  NOP ;  /* 0x0000000000007918 */ /* 0x014fe20000000000 */
.L_x_10:
[----:B-1----:R-:W-:Y:S05]  /*10e0*/  BSYNC.RECONVERGENT B0 ;  /* 0x0000000000007941 */ /* 0x002fea0003800200 */
.L_x_9:
[----:B------:R-:W1:Y:S01]  /*10f0*/  SHFL.IDX PT, R2, R46, RZ, 0x1f ;  /* 0x00001fff2e027589 */ /* 0x000e6200000e0000 */
[----:B------:R-:W-:Y:S01]  /*1100*/  NOP ;  /* 0x0000000000007918 */ /* 0x000fe20000000000 */
[----:B-1----:R-:W-:-:S13]  /*1110*/  ISETP.NE.AND P0, PT, R2, 0x1, PT ;  /* 0x000000010200780c */ /* 0x002fda0003f05270 */
[----:B------:R-:W-:Y:S05]  /*1120*/  @P0 BRA `(.L_x_11) ;  /* 0x0000000000400947 */ /* 0x000fea0003800000 */
[----:B------:R-:W1:Y:S01]  /*1130*/  S2UR UR6, SR_CgaCtaId ;  /* 0x00000000000679c3 */ /* 0x000e620000008800 */
[----:B------:R-:W-:Y:S01]  /*1140*/  UMOV UR7, 0x400 ;  /* 0x0000040000077882 */ /* 0x000fe20000000000 */
[----:B------:R-:W-:Y:S01]  /*1150*/  UMOV UR5, 0x20 ;  /* 0x0000002000057882 */ /* 0x000fe20000000000 */
[----:B------:R-:W-:Y:S01]  /*1160*/  UMOV UR4, 0x80 ;  /* 0x0000008000047882 */ /* 0x000fe20000000000 */
[----:B------:R-:W-:-:S04]  /*1170*/  UIADD3 UR10, UPT, UPT, -UR5, 0x100000, URZ ;  /* 0x00100000050a7890 */ /* 0x000fc8000fffe1ff */
[----:B------:R-:W-:Y:S02]  /*1180*/  USHF.L.U32 UR11, UR10, 0xb, URZ ;  /* 0x0000000b0a0b7899 */ /* 0x000fe400080006ff */
[----:B------:R-:W-:Y:S02]  /*1190*/  USHF.L.U32 UR10, UR10, 0x1, URZ ;  /* 0x000000010a0a7899 */ /* 0x000fe400080006ff */
[----:B------:R-:W-:-:S04]  /*11a0*/  UIADD3 UR4, UPT, UPT, -UR4, 0x100000, URZ ;  /* 0x0010000004047890 */ /* 0x000fc8000fffe1ff */
[----:B------:R-:W-:Y:S02]  /*11b0*/  USHF.L.U32 UR5, UR4, 0xb, URZ ;  /* 0x0000000b04057899 */ /* 0x000fe400080006ff */
[----:B------:R-:W-:Y:S01]  /*11c0*/  USHF.L.U32 UR4, UR4, 0x1, URZ ;  /* 0x0000000104047899 */ /* 0x000fe200080006ff */
[----:B------:R-:W-:Y:S01]  /*11d0*/  ELECT P0, URZ, PT ;  /* 0x0000000000ff782f */ /* 0x000fe20003800000 */
[----:B-1----:R-:W-:Y:S01]  /*11e0*/  ULEA UR6, UR6, UR7, 0x18 ;  /* 0x0000000706067291 */ /* 0x002fe2000f8ec0ff */
[----:B------:R-:W1:Y:S11]  /*11f0*/  FENCE.VIEW.ASYNC.S ;  /* 0x00000000000073c6 */ /* 0x000e760000000000 */
[----:B-1----:R1:W2:Y:S01]  /*1200*/  SYNCS.EXCH.64 URZ, [UR6+0x590], UR10 ;  /* 0x0005900a06ff75b2 */ /* 0x0022a20008000100 */
[----:B------:R1:W4:Y:S01]  /*1210*/  SYNCS.EXCH.64 URZ, [UR6+0x598], UR4 ;  /* 0x0005980406ff75b2 */ /* 0x0003220008000100 */
[----:B------:R-:W-:Y:S01]  /*1220*/  NOP ;  /* 0x0000000000007918 */ /* 0x000fe20000000000 */
.L_x_11:
[----:B------:R-:W3:Y:S01]  /*1230*/  SHFL.IDX PT, R2, R46, RZ, 0x1f ;  /* 0x00001fff2e027589 */ /* 0x000ee200000e0000 */
[----:B------:R-:W-:Y:S01]  /*1240*/  NOP ;  /* 0x0000000000007918 */ /* 0x000fe20000000000 */
[----:B---3--:R-:W-:-:S13]  /*1250*/  ISETP.NE.AND P0, PT, R2, 0x3, PT ;  /* 0x000000030200780c */ /* 0x008fda0003f05270 */
[----:B------:R-:W-:Y:S05]  /*1260*/  @P0 BRA `(.L_x_12) ;  /* 0x0000000000300947 */ /* 0x000fea0003800000 */
[----:B-1----:R-:W1:Y:S01]  /*1270*/  S2UR UR5, SR_CgaCtaId ;  /* 0x00000000000579c3 */ /* 0x002e620000008800 */
[----:B------:R-:W-:Y:S01]  /*1280*/  UMOV UR6, 0x400 ;  /* 0x0000040000067882 */ /* 0x000fe20000000000 */
[----:B------:R-:W-:Y:S01]  /*1290*/  UMOV UR4, 0x20 ;  /* 0x0000002000047882 */ /* 0x000fe20000000000 */
[----:B------:R-:W-:Y:S01]  /*12a0*/  ELECT P0, URZ, PT ;  /* 0x0000000000ff782f */ /* 0x000fe20003800000 */
[----:B-1----:R-:W-:Y:S02]  /*12b0*/  ULEA UR5, UR5, UR6, 0x18 ;  /* 0x0000000605057291 */ /* 0x002fe4000f8ec0ff */
[----:B------:R-:W-:-:S04]  /*12c0*/  UIADD3 UR6, UPT, UPT, -UR4, 0x100000, URZ ;  /* 0x0010000004067890 */ /* 0x000fc8000fffe1ff */
[----:B------:R-:W-:Y:S02]  /*12d0*/  USHF.L.U32 UR7, UR6, 0xb, URZ ;  /* 0x0000000b06077899 */ /* 0x000fe400080006ff */
[----:B------:R-:W-:Y:S01]  /*12e0*/  USHF.L.U32 UR6, UR6, 0x1, URZ ;  /* 0x0000000106067899 */ /* 0x000fe200080006ff */
[----:B------:R-:W1:Y:S11]  /*12f0*/  FENCE.VIEW.ASYNC.S ;  /* 0x00000000000073c6 */ /* 0x000e760000000000 */
[----:B-1----:R3:W1:Y:S01]  /*1300*/  SYNCS.EXCH.64 URZ, [UR5+0x5a0], UR6 ;  /* 0x0005a00605ff75b2 */ /* 0x0026620008000100 */
[----:B------:R3:W1:Y:S02]  /*1310*/  SYNCS.EXCH.64 URZ, [UR5+0x5a8], UR6 ;  /* 0x0005a80605ff75b2 */ /* 0x0006640008000100 */
[----:B---3--:R-:W-:Y:S01]  /*1320*/  NOP ;  /* 0x0000000000007918 */ /* 0x008fe20000000000 */
.L_x_12:
[----:B------:R-:W3:Y:S01]  /*1330*/  SHFL.IDX PT, R2, R46, RZ, 0x1f ;  /* 0x00001fff2e027589 */ /* 0x000ee200000e0000 */
[----:B------:R-:W-:Y:S01]  /*1340*/  NOP ;  /* 0x0000000000007918 */ /* 0x000fe20000000000 */
[----:B---3--:R-:W-:-:S13]  /*1350*/  ISETP.NE.AND P0, PT, R2, 0x4, PT ;  /* 0x000000040200780c */ /* 0x008fda0003f05270 */
[----:B------:R-:W-:Y:S05]  /*1360*/  @P0 BRA `(.L_x_13) ;  /* 0x00000000004c0947 */ /* 0x000fea0003800000 */
[----:B-1----:R-:W1:Y:S01]  /*1370*/  S2UR UR5, SR_CgaCtaId ;  /* 0x00000000000579c3 */ /* 0x002e620000008800 */
[----:B------:R-:W-:Y:S01]  /*1380*/  UMOV UR7, 0x100 ;  /* 0x0000010000077882 */ /* 0x000fe20000000000 */
[----:B------:R-:W-:Y:S01]  /*1390*/  UMOV UR6, 0x400 ;  /* 0x0000040000067882 */ /* 0x000fe20000000000 */
[----:B------:R-:W-:Y:S01]  /*13a0*/  USEL UR7, UR7, 0xe0, UP2 ;  /* 0x000000e007077887 */ /* 0x000fe20009000000 */
[----:B------:R-:W-:Y:S01]  /*13b0*/  UMOV UR4, 0x1 ;  /* 0x0000000100047882 */ /* 0x000fe20000000000 */
[----:B------:R-:W-:Y:S01]  /*13c0*/  ELECT P0, URZ, PT ;  /* 0x0000000000ff782f */ /* 0x000fe20003800000 */
[----:B------:R-:W-:-:S04]  /*13d0*/  UIADD3 UR10, UPT, UPT, -UR4, 0x100000, URZ ;  /* 0x00100000040a7890 */ /* 0x000fc8000fffe1ff */
[----:B------:R-:W-:Y:S02]  /*13e0*/  USHF.L.U32 UR11, UR10, 0xb, URZ ;  /* 0x0000000b0a0b7899 */ /* 0x000fe400080006ff */
[----:B------:R-:W-:Y:S02]  /*13f0*/  USHF.L.U32 UR10, UR10, 0x1, URZ ;  /* 0x000000010a0a7899 */ /* 0x000fe400080006ff */
[----:B-1----:R-:W-:Y:S02]  /*1400*/  ULEA UR5, UR5, UR6, 0x18 ;  /* 0x0000000605057291 */ /* 0x002fe4000f8ec0ff */
[----:B------:R-:W-:-:S04]  /*1410*/  UIADD3 UR6, UPT, UPT, -UR7, 0x100000, URZ ;  /* 0x0010000007067890 */ /* 0x000fc8000fffe1ff */
[----:B------:R-:W-:Y:S02]  /*1420*/  USHF.L.U32 UR7, UR6, 0xb, URZ ;  /* 0x0000000b06077899 */ /* 0x000fe400080006ff */
[----:B------:R-:W-:Y:S01]  /*1430*/  USHF.L.U32 UR6, UR6, 0x1, URZ ;  /* 0x0000000106067899 */ /* 0x000fe200080006ff */
[----:B------:R-:W1:Y:S03]  /*1440*/  FENCE.VIEW.ASYNC.S ;  /* 0x00000000000073c6 */ /* 0x000e660000000000 */
[----:B-1----:R3:W1:Y:S08]  /*1450*/  SYNCS.EXCH.64 URZ, [UR5+0x5b0], UR10 ;  /* 0x0005b00a05ff75b2 */ /* 0x0026700008000100 */
[----:B------:R3:W1:Y:S01]  /*1460*/  SYNCS.EXCH.64 URZ, [UR5+0x5c0], UR6 ;  /* 0x0005c00605ff75b2 */ /* 0x0006620008000100 */
[----:B------:R3:W1:Y:S01]  /*1470*/  SYNCS.EXCH.64 URZ, [UR5+0x5b8], UR10 ;  /* 0x0005b80a05ff75b2 */ /* 0x0006620008000100 */
[----:B------:R3:W1:Y:S02]  /*1480*/  SYNCS.EXCH.64 URZ, [UR5+0x5c8], UR6 ;  /* 0x0005c80605ff75b2 */ /* 0x0006640008000100 */
[----:B---3--:R-:W-:Y:S01]  /*1490*/  NOP ;  /* 0x0000000000007918 */ /* 0x008fe20000000000 */
.L_x_13:
[----:B------:R-:W3:Y:S01]  /*14a0*/  SHFL.IDX PT, R2, R46, RZ, 0x1f ;  /* 0x00001fff2e027589 */ /* 0x000ee200000e0000 */
[----:B------:R-:W-:Y:S01]  /*14b0*/  NOP ;  /* 0x0000000000007918 */ /* 0x000fe20000000000 */
[----:B---3--:R-:W-:-:S13]  /*14c0*/  ISETP.NE.AND P0, PT, R2, 0x5, PT ;  /* 0x000000050200780c */ /* 0x008fda0003f05270 */
[----:B------:R-:W-:Y:S05]  /*14d0*/  @P0 BRA `(.L_x_14) ;  /* 0x0000000000580947 */ /* 0x000fea0003800000 */
[----:B-1----:R-:W1:Y:S01]  /*14e0*/  S2UR UR6, SR_CgaCtaId ;  /* 0x00000000000679c3 */ /* 0x002e620000008800 */
        /* <DEDUP_REMOVED lines=12> */
[----:B-1----:R3:W1:Y:S01]  /*15b0*/  SYNCS.EXCH.64 URZ, [UR6+0x5d0], UR10 ;  /* 0x0005d00a06ff75b2 */ /* 0x0026620008000100 */
[----:B------:R3:W1:Y:S01]  /*15c0*/  SYNCS.EXCH.64 URZ, [UR6+0x5f0], UR4 ;  /* 0x0005f00406ff75b2 */ /* 0x0006620008000100 */
[----:B------:R3:W1:Y:S01]  /*15d0*/  SYNCS.EXCH.64 URZ, [UR6+0x5d8], UR10 ;  /* 0x0005d80a06ff75b2 */ /* 0x0006620008000100 */
[----:B------:R3:W1:Y:S01]  /*15e0*/  SYNCS.EXCH.64 URZ, [UR6+0x5f8], UR4 ;  /* 0x0005f80406ff75b2 */ /* 0x0006620008000100 */
[----:B------:R3:W1:Y:S01]  /*15f0*/  SYNCS.EXCH.64 URZ, [UR6+0x5e0], UR10 ;  /* 0x0005e00a06ff75b2 */ /* 0x0006620008000100 */
[----:B------:R3:W1:Y:S01]  /*1600*/  SYNCS.EXCH.64 URZ, [UR6+0x600], UR4 ;  /* 0x0006000406ff75b2 */ /* 0x0006620008000100 */
[----:B------:R3:W1:Y:S01]  /*1610*/  SYNCS.EXCH.64 URZ, [UR6+0x5e8], UR10 ;  /* 0x0005e80a06ff75b2 */ /* 0x0006620008000100 */
[----:B------:R3:W1:Y:S02]  /*1620*/  SYNCS.EXCH.64 URZ, [UR6+0x608], UR4 ;  /* 0x0006080406ff75b2 */ /* 0x0006640008000100 */
[----:B---3--:R-:W-:Y:S01]  /*1630*/  NOP ;  /* 0x0000000000007918 */ /* 0x008fe20000000000 */
.L_x_14:
        /* <DEDUP_REMOVED lines=14> */
[----:B------:R3:W1:Y:S01]  /*1720*/  SYNCS.EXCH.64 URZ, [UR5+0x620], UR6 ;  /* 0x0006200605ff75b2 */ /* 0x0006620008000100 */
[----:B------:R3:W1:Y:S01]  /*1730*/  SYNCS.EXCH.64 URZ, [UR5+0x618], UR6 ;  /* 0x0006180605ff75b2 */ /* 0x0006620008000100 */
[----:B------:R3:W1:Y:S02]  /*1740*/  SYNCS.EXCH.64 URZ, [UR5+0x628], UR6 ;  /* 0x0006280605ff75b2 */ /* 0x0006640008000100 */
[----:B---3--:R-:W-:Y:S01]  /*1750*/  NOP ;  /* 0x0000000000007918 */ /* 0x008fe20000000000 */
.L_x_15:
[----:B-1----:R-:W1:Y:S01]  /*1760*/  S2UR UR5, SR_CTAID.X ;  /* 0x00000000000579c3 */ /* 0x002e620000002500 */
[----:B------:R-:W-:-:S05]  /*1770*/  CS2R.32 R41, SR_CgaSize ;  /* 0x0000000000297805 */ /* 0x000fca0000008a00 */
[----:B------:R-:W-:-:S05]  /*1780*/  IMAD R41, R41, -0xa0, RZ ;  /* 0xffffff6029297824 */ /* 0x000fca00078e02ff */
[----:B------:R-:W-:-:S14]  /*1790*/  R2UR UR7, R41 ;  /* 0x00000000290772ca */ /* 0x000fdc00000e0000 */
[----:B------:R-:W3:Y:S01]  /*17a0*/  LDCU UR7, c[0x0][UR7+0x2b0] ;  /* 0x00005600070777ac */ /* 0x000ee20008000800 */
[----:B------:R-:W-:Y:S01]  /*17b0*/  NOP ;  /* 0x0000000000007918 */ /* 0x000fe20000000000 */
[----:B------:R-:W-:-:S05]  /*17c0*/  CS2R.32 R41, SR_CgaSize ;  /* 0x0000000000297805 */ /* 0x000fca0000008a00 */
[----:B------:R-:W-:-:S05]  /*17d0*/  IMAD R41, R41, -0xa0, RZ ;  /* 0xffffff6029297824 */ /* 0x000fca00078e02ff */
[----:B------:R-:W-:-:S14]  /*17e0*/  R2UR UR6, R41 ;  /* 0x00000000290672ca */ /* 0x000fdc00000e0000 */
[----:B------:R-:W2:Y:S01]  /*17f0*/  LDCU UR6, c[0x0][UR6+0x2b4] ;  /* 0x00005680060677ac */ /* 0x000ea20008000800 */
[----:B------:R-:W4:Y:S08]  /*1800*/  S2UR UR4, SR_CTAID.Y ;  /* 0x00000000000479c3 */ /* 0x000f300000002600 */
[----:B------:R-:W2:Y:S01]  /*1810*/  LDC R9, c[0x0][0xb24] ;  /* 0x0002c900ff097b82 */ /* 0x000ea20000000800 */
[----:B-1----:R-:W-:-:S02]  /*1820*/  I2FP.F32.U32 R5, UR5 ;  /* 0x0000000500057c45 */ /* 0x002fc40008201000 */
[----:B------:R-:W-:-:S05]  /*1830*/  CS2R.32 R3, SR_CgaSize ;  /* 0x0000000000037805 */ /* 0x000fca0000008a00 */
[----:B------:R-:W-:-:S06]  /*1840*/  IMAD R3, R3, -0xa0, RZ ;  /* 0xffffff6003037824 */ /* 0x000fcc00078e02ff */
[----:B------:R-:W1:Y:S01]  /*1850*/  LDC R3, c[0x0][R3+0x2a0] ;  /* 0x0000a80003037b82 */ /* 0x000e620000000800 */
[----:B------:R-:W-:Y:S01]  /*1860*/  MOV R41, UR5 ;  /* 0x0000000500297c02 */ /* 0x000fe20008000f00 */
[----:B---3--:R-:W-:Y:S01]  /*1870*/  FMUL R5, R5, UR7 ;  /* 0x0000000705057c20 */ /* 0x008fe20008400000 */
[----:B----4-:R-:W-:Y:S02]  /*1880*/  I2FP.F32.U32 R4, UR4 ;  /* 0x0000000400047c45 */ /* 0x010fe40008201000 */
[----:B------:R-:W-:-:S05]  /*1890*/  CS2R.32 R2, SR_CgaSize ;  /* 0x0000000000027805 */ /* 0x000fca0000008a00 */
[----:B------:R-:W-:-:S06]  /*18a0*/  IMAD R2, R2, -0xa0, RZ ;  /* 0xffffff6002027824 */ /* 0x000fcc00078e02ff */
[----:B------:R-:W3:Y:S01]  /*18b0*/  LDC R2, c[0x0][R2+0x2a4] ;  /* 0x0000a90002027b82 */ /* 0x000ee20000000800 */
[----:B------:R-:W4:Y:S01]  /*18c0*/  F2I.U32.TRUNC.NTZ R38, R5 ;  /* 0x0000000500267305 */ /* 0x000f22000020f000 */
[----:B------:R-:W-:Y:S01]  /*18d0*/  MOV R39, UR4 ;  /* 0x0000000400277c02 */ /* 0x000fe20008000f00 */
[----:B--2---:R-:W-:-:S05]  /*18e0*/  FMUL R4, R4, UR6 ;  /* 0x0000000604047c20 */ /* 0x004fca0008400000 */
[----:B------:R-:W-:Y:S01]  /*18f0*/  BAR.SYNC.DEFER_BLOCKING 0x0 ;  /* 0x0000000000007b1d */ /* 0x000fe20000010000 */
[----:B------:R-:W-:-:S05]  /*1900*/  ISETP.GE.AND P0, PT, R9, 0x1, PT ;  /* 0x000000010900780c */ /* 0x000fca0003f06270 */
[----:B------:R-:W2:Y:S02]  /*1910*/  F2I.U32.TRUNC.NTZ R29, R4 ;  /* 0x00000004001d7305 */ /* 0x000ea4000020f000 */
[----:B------:R-:W3:Y:S01]  /*1920*/  S2UR UR36, SR_CTAID.Z ;  /* 0x00000000002479c3 */ /* 0x000ee20000002700 */
[----:B----4-:R-:W-:-:S05]  /*1930*/  IADD3 R38, PT, PT, -R38, RZ, RZ ;  /* 0x000000ff26267210 */ /* 0x010fca0007ffe1ff */
[----:B-1----:R-:W-:Y:S01]  /*1940*/  IMAD R38, R3, R38, UR5 ;  /* 0x0000000503267e24 */ /* 0x002fe2000f8e0226 */
[----:B--2---:R-:W-:-:S05]  /*1950*/  IADD3 R29, PT, PT, -R29, RZ, RZ ;  /* 0x000000ff1d1d7210 */ /* 0x004fca0007ffe1ff */
[----:B---3--:R-:W-:Y:S01]  /*1960*/  IMAD R29, R2, R29, UR4 ;  /* 0x00000004021d7e24 */ /* 0x008fe2000f8e021d */
[----:B------:R-:W-:Y:S06]  /*1970*/  @!P0 BRA `(.L_x_16) ;  /* 0x0000000000b88947 */ /* 0x000fec0003800000 */
[----:B------:R-:W1:Y:S01]  /*1980*/  LDC.64 R4, c[0x0][0xb18] ;  /* 0x0002c600ff047b82 */ /* 0x000e620000000a00 */
[----:B------:R-:W-:-:S07]  /*1990*/  ISETP.NE.AND P0, PT, R9, 0x1, PT ;  /* 0x000000010900780c */ /* 0x000fce0003f05270 */
[----:B------:R-:W2:Y:S08]  /*19a0*/  LDC R10, c[0x0][0xb0c] ;  /* 0x0002c300ff0a7b82 */ /* 0x000eb00000000800 */
[----:B------:R-:W3:Y:S08]  /*19b0*/  LDC R11, c[0x0][0x370] ;  /* 0x0000dc00ff0b7b82 */ /* 0x000ef00000000800 */
[----:B------:R-:W4:Y:S01]  /*19c0*/  LDC R12, c[0x0][0x374] ;  /* 0x0000dd00ff0c7b82 */ /* 0x000f220000000800 */
[----:B-1----:R-:W-:-:S07]  /*19d0*/  ISETP.NE.AND P1, PT, R4, 0x1, PT ;  /* 0x000000010400780c */ /* 0x002fce0003f25270 */
[----:B------:R-:W3:Y:S01]  /*19e0*/  LDC.64 R6, c[0x0][0xb10] ;  /* 0x0002c400ff067b82 */ /* 0x000ee20000000a00 */
[----:B--2---:R-:W-:-:S07]  /*19f0*/  ISETP.NE.AND P2, PT, R10, 0x1, PT ;  /* 0x000000010a00780c */ /* 0x004fce0003f45270 */
[----:B------:R-:W1:Y:S08]  /*1a00*/  LDC R8, c[0x0][0xb20] ;  /* 0x0002c800ff087b82 */ /* 0x000e700000000800 */
[----:B------:R-:W2:Y:S01]  /*1a10*/  LDC.64 R2, c[0x0][0xb28] ;  /* 0x0002ca00ff027b82 */ /* 0x000ea20000000a00 */
[----:B----4-:R-:W-:-:S04]  /*1a20*/  IMAD.HI.U32 R13, R12, R5, RZ ;  /* 0x000000050c0d7227 */ /* 0x010fc800078e00ff */
[----:B------:R-:W-:-:S04]  /*1a30*/  IMAD.HI.U32 R5, R39, R5, RZ ;  /* 0x0000000527057227 */ /* 0x000fc800078e00ff */
[----:B---3--:R-:W-:-:S04]  /*1a40*/  IMAD.HI.U32 R14, R11, R6, RZ ;  /* 0x000000060b0e7227 */ /* 0x008fc800078e00ff */
[----:B------:R-:W-:Y:S01]  /*1a50*/  IMAD.HI.U32 R16, R41, R6, RZ ;  /* 0x0000000629107227 */ /* 0x000fe200078e00ff */
[-C--:B------:R-:W-:Y:S02]  /*1a60*/  @P2 SHF.R.U32.HI R11, RZ, R7.reuse, R14 ;  /* 0x00000007ff0b2219 */ /* 0x080fe4000001160e */
[-C--:B-1----:R-:W-:Y:S02]  /*1a70*/  @P1 SHF.R.U32.HI R12, RZ, R8.reuse, R13 ;  /* 0x00000008ff0c1219 */ /* 0x082fe4000001160d */
[----:B------:R-:W-:Y:S02]  /*1a80*/  SHF.R.U32.HI R8, RZ, R8, R5 ;  /* 0x00000008ff087219 */ /* 0x000fe40000011605 */
[----:B------:R-:W-:Y:S02]  /*1a90*/  SHF.R.U32.HI R16, RZ, R7, R16 ;  /* 0x00000007ff107219 */ /* 0x000fe40000011610 */
[----:B------:R-:W-:Y:S01]  /*1aa0*/  SEL R5, R39, R8, !P1 ;  /* 0x0000000827057207 */ /* 0x000fe20004800000 */
[----:B--2---:R-:W-:Y:S01]  /*1ab0*/  IMAD.HI.U32 R14, R12, R2, RZ ;  /* 0x000000020c0e7227 */ /* 0x004fe200078e00ff */
[----:B------:R-:W-:-:S03]  /*1ac0*/  SEL R7, R41, R16, !P2 ;  /* 0x0000001029077207 */ /* 0x000fc60005000000 */
[----:B------:R-:W-:Y:S01]  /*1ad0*/  IMAD.HI.U32 R6, R11, R2, RZ ;  /* 0x000000020b067227 */ /* 0x000fe200078e00ff */
[----:B------:R-:W-:-:S04]  /*1ae0*/  @P0 SHF.R.U32.HI R12, RZ, R3, R14 ;  /* 0x00000003ff0c0219 */ /* 0x000fc8000001160e */
[----:B------:R-:W-:Y:S01]  /*1af0*/  @P0 SHF.R.U32.HI R11, RZ, R3, R6 ;  /* 0x00000003ff0b0219 */ /* 0x000fe20000011606 */
[----:B------:R-:W-:-:S04]  /*1b00*/  IMAD R12, R12, R9, RZ ;  /* 0x000000090c0c7224 */ /* 0x000fc800078e02ff */
[----:B------:R-:W-:Y:S01]  /*1b10*/  IMAD R6, R11, R9, RZ ;  /* 0x000000090b067224 */ /* 0x000fe200078e02ff */
[----:B------:R-:W-:-:S04]  /*1b20*/  ISETP.GE.AND P1, PT, R5, R12, PT ;  /* 0x0000000c0500720c */ /* 0x000fc80003f26270 */
[----:B------:R-:W-:Y:S01]  /*1b30*/  ISETP.GE.OR P1, PT, R7, R6, P1 ;  /* 0x000000060700720c */ /* 0x000fe20000f26670 */
[----:B------:R-:W-:-:S05]  /*1b40*/  IMAD.HI.U32 R6, R5, R2, RZ ;  /* 0x0000000205067227 */ /* 0x000fca00078e00ff */
[----:B------:R-:W-:-:S04]  /*1b50*/  SHF.R.U32.HI R6, RZ, R3, R6 ;  /* 0x00000003ff067219 */ /* 0x000fc80000011606 */
[----:B------:R-:W-:-:S03]  /*1b60*/  SEL R6, R5, R6, !P0 ;  /* 0x0000000605067207 */ /* 0x000fc60004000000 */
[----:B------:R-:W-:Y:S01]  /*1b70*/  @!P1 IMAD.HI.U32 R8, R7, R2, RZ ;  /* 0x0000000207089227 */ /* 0x000fe200078e00ff */
[----:B------:R-:W-:-:S04]  /*1b80*/  IADD3 R2, PT, PT, -R6, RZ, RZ ;  /* 0x000000ff06027210 */ /* 0x000fc80007ffe1ff */
[----:B------:R-:W-:Y:S01]  /*1b90*/  @!P1 SHF.R.U32.HI R8, RZ, R3, R8 ;  /* 0x00000003ff089219 */ /* 0x000fe20000011608 */
[----:B------:R-:W-:-:S03]  /*1ba0*/  IMAD R2, R9, R2, R5 ;  /* 0x0000000209027224 */ /* 0x000fc600078e0205 */
[----:B------:R-:W-:Y:S02]  /*1bb0*/  @!P1 SEL R3, R7, R8, !P0 ;  /* 0x0000000807039207 */ /* 0x000fe40004000000 */
[----:B------:R-:W-:-:S03]  /*1bc0*/  IADD3 R8, PT, PT, -R5, RZ, RZ ;  /* 0x000000ff05087210 */ /* 0x000fc60007ffe1ff */
[--C-:B------:R-:W-:Y:S02]  /*1bd0*/  @!P1 IMAD.IADD R6, R6, 0x1, -R3.reuse ;  /* 0x0000000106069824 */ /* 0x100fe400078e0a03 */
[----:B------:R-:W-:Y:S01]  /*1be0*/  @!P1 IMAD R3, R2, R11, R3 ;  /* 0x0000000b02039224 */ /* 0x000fe200078e0203 */
[----:B------:R-:W-:Y:S01]  /*1bf0*/  IADD3 R2, PT, PT, -R7, RZ, RZ ;  /* 0x000000ff07027210 */ /* 0x000fe20007ffe1ff */
[----:B------:R-:W-:Y:S02]  /*1c00*/  @!P1 IMAD R5, R6, R9, R7 ;  /* 0x0000000906059224 */ /* 0x000fe400078e0207 */
[----:B------:R-:W-:Y:S02]  /*1c10*/  IMAD R8, R4, R8, R39 ;  /* 0x0000000804087224 */ /* 0x000fe400078e0227 */
[----:B------:R-:W-:Y:S02]  /*1c20*/  @!P1 IMAD.MOV.U32 R7, RZ, RZ, R3 ;  /* 0x000000ffff079224 */ /* 0x000fe400078e0003 */
[----:B------:R-:W-:-:S02]  /*1c30*/  IMAD R2, R10, R2, R41 ;  /* 0x000000020a027224 */ /* 0x000fc400078e0229 */
[----:B------:R-:W-:Y:S02]  /*1c40*/  IMAD R39, R5, R4, R8 ;  /* 0x0000000405277224 */ /* 0x000fe400078e0208 */
[----:B------:R-:W-:-:S07]  /*1c50*/  IMAD R41, R7, R10, R2 ;  /* 0x0000000a07297224 */ /* 0x000fce00078e0202 */
.L_x_16:
[----:B------:R-:W1:Y:S01]  /*1c60*/  LDCU UR4, c[0x0][0xb30] ;  /* 0x00016600ff0477ac */ /* 0x000e620008000800 */
[----:B------:R-:W2:Y:S08]  /*1c70*/  S2UR UR39, SR_CgaCtaId ;  /* 0x00000000002779c3 */ /* 0x000eb00000008800 */
[----:B------:R-:W3:Y:S01]  /*1c80*/  LDC R2, c[0x0][0xb24] ;  /* 0x0002c900ff027b82 */ /* 0x000ee20000000800 */
[----:B-1----:R-:W-:-:S09]  /*1c90*/  UISETP.NE.AND UP1, UPT, UR4, 0x1, UPT ;  /* 0x000000010400788c */ /* 0x002fd2000bf25270 */
[----:B--2---:R-:W-:Y:S05]  /*1ca0*/  BRA.U UP1, `(.L_x_17) ;  /* 0x0000000101407547 */ /* 0x004fea000b800000 */
[----:B------:R-:W1:Y:S08]  /*1cb0*/  LDC.64 R6, c[0x0][0xb10] ;  /* 0x0002c400ff067b82 */ /* 0x000e700000000a00 */
[----:B------:R-:W2:Y:S08]  /*1cc0*/  LDC.64 R4, c[0x0][0xb18] ;  /* 0x0002c600ff047b82 */ /* 0x000eb00000000a00 */
[----:B------:R-:W4:Y:S08]  /*1cd0*/  LDC R3, c[0x0][0xb20] ;  /* 0x0002c800ff037b82 */ /* 0x000f300000000800 */
[----:B------:R-:W3:Y:S01]  /*1ce0*/  LDC R8, c[0x0][0xb0c] ;  /* 0x0002c300ff087b82 */ /* 0x000ee20000000800 */
[----:B-1----:R-:W-:-:S05]  /*1cf0*/  IMAD.HI.U32 R6, R41, R6, RZ ;  /* 0x0000000629067227 */ /* 0x002fca00078e00ff */
[----:B------:R-:W-:Y:S01]  /*1d00*/  SHF.R.U32.HI R6, RZ, R7, R6 ;  /* 0x00000007ff067219 */ /* 0x000fe20000011606 */
[----:B--2---:R-:W-:Y:S01]  /*1d10*/  IMAD.HI.U32 R10, R39, R5, RZ ;  /* 0x00000005270a7227 */ /* 0x004fe200078e00ff */
[----:B------:R-:W-:-:S04]  /*1d20*/  ISETP.NE.AND P0, PT, R4, 0x1, PT ;  /* 0x000000010400780c */ /* 0x000fc80003f05270 */
[----:B----4-:R-:W-:-:S04]  /*1d30*/  SHF.R.U32.HI R10, RZ, R3, R10 ;  /* 0x00000003ff0a7219 */ /* 0x010fc8000001160a */
[----:B------:R-:W-:Y:S02]  /*1d40*/  SEL R3, R39, R10, !P0 ;  /* 0x0000000a27037207 */ /* 0x000fe40004000000 */
[----:B---3--:R-:W-:-:S04]  /*1d50*/  ISETP.NE.AND P1, PT, R8, 0x1, PT ;  /* 0x000000010800780c */ /* 0x008fc80003f25270 */
[----:B------:R-:W-:-:S05]  /*1d60*/  SEL R6, R41, R6, !P1 ;  /* 0x0000000629067207 */ /* 0x000fca0004800000 */
[----:B------:R-:W-:Y:S02]  /*1d70*/  IMAD.IADD R5, R3, 0x1, -R6 ;  /* 0x0000000103057824 */ /* 0x000fe400078e0a06 */
[----:B------:R-:W-:Y:S02]  /*1d80*/  IMAD.IADD R3, R6, 0x1, -R3 ;  /* 0x0000000106037824 */ /* 0x000fe400078e0a03 */
[----:B------:R-:W-:Y:S02]  /*1d90*/  IMAD R41, R5, R8, R41 ;  /* 0x0000000805297224 */ /* 0x000fe400078e0229 */
[----:B------:R-:W-:-:S07]  /*1da0*/  IMAD R39, R3, R4, R39 ;  /* 0x0000000403277224 */ /* 0x000fce00078e0227 */
.L_x_17:
[----:B------:R-:W-:Y:S01]  /*1db0*/  BAR.SYNC.DEFER_BLOCKING 0x0 ;  /* 0x0000000000007b1d */ /* 0x000fe20000010000 */
[----:B------:R-:W-:Y:S01]  /*1dc0*/  UISETP.NE.AND UP1, UPT, UR8, 0x2, UPT ;  /* 0x000000020800788c */ /* 0x000fe2000bf25270 */
[----:B------:R-:W-:Y:S02]  /*1dd0*/  ISETP.NE.OR P5, PT, R0, 0x2, !P5 ;  /* 0x000000020000780c */ /* 0x000fe40006fa5670 */
[----:B------:R-:W-:-:S06]  /*1de0*/  LOP3.LUT R4, R51, 0x1f, RZ, 0xc0, !PT ;  /* 0x0000001f33047812 */ /* 0x000fcc00078ec0ff */
[----:B------:R-:W-:Y:S05]  /*1df0*/  BRA.U UP1, `(.L_x_18) ;  /* 0x00000011017c7547 */ /* 0x000fea000b800000 */
[----:B------:R-:W1:Y:S01]  /*1e00*/  LDCU UR14, c[0x0][0x38c] ;  /* 0x00007180ff0e77ac */ /* 0x000e620008000800 */
[----:B------:R-:W2:Y:S01]  /*1e10*/  LDC R3, c[0x0][0x370] ;  /* 0x0000dc00ff037b82 */ /* 0x000ea20000000800 */
[----:B------:R-:W-:Y:S01]  /*1e20*/  PLOP3.LUT P1, PT, PT, PT, UP2, 0x80, 0x8 ;  /* 0x000000000008781c */ /* 0x000fe20003f2f028 */
[----:B------:R-:W-:Y:S01]  /*1e30*/  IMAD.MOV.U32 R16, RZ, RZ, 0x1 ;  /* 0x00000001ff107424 */ /* 0x000fe200078e00ff */
[----:B------:R-:W-:Y:S02]  /*1e40*/  ISETP.EQ.OR P4, PT, R4, RZ, P5 ;  /* 0x000000ff0400720c */ /* 0x000fe40002f82670 */
[----:B------:R-:W-:Y:S02]  /*1e50*/  CS2R R14, SRZ ;  /* 0x00000000000e7805 */ /* 0x000fe4000001ff00 */
[----:B------:R-:W-:Y:S01]  /*1e60*/  PLOP3.LUT P1, PT, P1, PT, PT, 0x8, 0x80 ;  /* 0x000000000080781c */ /* 0x000fe20000f2e170 */
[----:B------:R-:W-:Y:S01]  /*1e70*/  IMAD.MOV.U32 R13, RZ, RZ, RZ ;  /* 0x000000ffff0d7224 */ /* 0x000fe200078e00ff */
[----:B------:R-:W4:Y:S01]  /*1e80*/  LDCU.64 UR22, c[0x0][0x348] ;  /* 0x00006900ff1677ac */ /* 0x000f220008000a00 */
[----:B------:R-:W2:Y:S01]  /*1e90*/  LDC R0, c[0x0][0x374] ;  /* 0x0000dd00ff007b82 */ /* 0x000ea20000000800 */
[----:B------:R-:W-:Y:S01]  /*1ea0*/  IMAD.MOV.U32 R12, RZ, RZ, 0x1 ;  /* 0x00000001ff0c7424 */ /* 0x000fe200078e00ff */
[----:B------:R-:W-:Y:S01]  /*1eb0*/  UMOV UR7, URZ ;  /* 0x000000ff00077c82 */ /* 0x000fe20008000000 */
[----:B-1----:R-:W-:-:S04]  /*1ec0*/  UIADD3 UR5, UPT, UPT, UR14, 0x1f, URZ ;  /* 0x0000001f0e057890 */ /* 0x002fc8000fffe0ff */
[----:B------:R-:W-:-:S04]  /*1ed0*/  USHF.R.S32.HI UR4, URZ, 0x1f, UR5 ;  /* 0x0000001fff047899 */ /* 0x000fc80008011405 */
[----:B------:R-:W-:-:S04]  /*1ee0*/  ULEA.HI UR4, UR4, UR5, URZ, 0x5 ;  /* 0x0000000504047291 */ /* 0x000fc8000f8f28ff */
[----:B------:R-:W-:Y:S02]  /*1ef0*/  USHF.R.S32.HI UR21, URZ, 0x5, UR4 ;  /* 0x00000005ff157899 */ /* 0x000fe40008011404 */
[----:B------:R-:W-:Y:S02]  /*1f00*/  UIADD3 UR4, UPT, UPT, UR14, -0x1, URZ ;  /* 0xffffffff0e047890 */ /* 0x000fe4000fffe0ff */
[----:B------:R-:W-:Y:S02]  /*1f10*/  UISETP.LT.U32.AND UP0, UPT, UR21, 0x59, UPT ;  /* 0x000000591500788c */ /* 0x000fe4000bf01070 */
[----:B------:R-:W-:Y:S02]  /*1f20*/  UISETP.GE.U32.AND UP1, UPT, UR4, -0x3f, UPT ;  /* 0xffffffc10400788c */ /* 0x000fe4000bf26070 */
[----:B------:R-:W-:Y:S02]  /*1f30*/  USEL UR15, UR21, 0x59, UP0 ;  /* 0x00000059150f7887 */ /* 0x000fe40008000000 */
[----:B------:R-:W-:-:S02]  /*1f40*/  UIADD3 UR14, UPT, UPT, UR14, 0x3e, URZ ;  /* 0x0000003e0e0e7890 */ /* 0x000fc4000fffe0ff */
[----:B------:R-:W-:Y:S02]  /*1f50*/  UIADD3 UR6, UPT, UPT, UR15, -0x1, URZ ;  /* 0xffffffff0f067890 */ /* 0x000fe4000fffe0ff */
[----:B------:R-:W-:-:S03]  /*1f60*/  UIADD3 UR13, UPT, UPT, UR21, -UR15, URZ ;  /* 0x8000000f150d7290 */ /* 0x000fc6000fffe0ff */
[----:B------:R-:W-:-:S04]  /*1f70*/  @UP1 UIADD3 UR6, UPT, UPT, UR15, URZ, URZ ;  /* 0x000000ff0f061290 */ /* 0x000fc8000fffe0ff */
[----:B------:R-:W-:Y:S02]  /*1f80*/  UIADD3 UR5, UPT, UPT, UR6, 0x1, URZ ;  /* 0x0000000106057890 */ /* 0x000fe4000fffe0ff */
[----:B----4-:R-:W-:-:S12]  /*1f90*/  UIADD3 UR6, UPT, UPT, -UR6, URZ, URZ ;  /* 0x000000ff06067290 */ /* 0x010fd8000fffe1ff */
.L_x_36:
[----:B------:R-:W-:Y:S01]  /*1fa0*/  UISETP.NE.AND UP0, UPT, UR39, URZ, UPT ;  /* 0x000000ff2700728c */ /* 0x000fe2000bf05270 */
[----:B------:R-:W1:Y:S08]  /*1fb0*/  S2UR UR39, SR_CgaCtaId ;  /* 0x00000000002779c3 */ /* 0x000e700000008800 */
[----:B------:R-:W-:Y:S05]  /*1fc0*/  BRA.U UP0, `(.L_x_19) ;  /* 0x0000000100347547 */ /* 0x000fea000b800000 */
[----:B------:R-:W4:Y:S01]  /*1fd0*/  S2R R4, SR_CgaCtaId ;  /* 0x0000000000047919 */ /* 0x000f220000008800 */
[----:B------:R-:W-:-:S04]  /*1fe0*/  MOV R5, 0x400 ;  /* 0x0000040000057802 */ /* 0x000fc80000000f00 */
[----:B----4-:R-:W-:Y:S02]  /*1ff0*/  LEA R4, R4, R5, 0x18 ;  /* 0x0000000504047211 */ /* 0x010fe400078ec0ff */
[----:B------:R-:W-:-:S03]  /*2000*/  SHF.L.U32 R5, R12, 0x1f, RZ ;  /* 0x0000001f0c057819 */ /* 0x000fc600000006ff */
[----:B------:R-:W-:-:S04]  /*2010*/  IMAD R4, R13, 0x8, R4 ;  /* 0x000000080d047824 */ /* 0x000fc800078e0204 */
[----:B------:R-:W4:Y:S02]  /*2020*/  SYNCS.PHASECHK.TRANS64.TRYWAIT P0, [R4+URZ+0x620], R5 ;  /* 0x00062005040075a7 */ /* 0x000f2400080011ff */
[----:B----4-:R-:W-:Y:S05]  /*2030*/  @!P0 BRA `(.L_x_20) ;  /* 0x00000040006c8947 */ /* 0x010fea0003800000 */
.L_x_92:
[----:B------:R1:W-:Y:S01]  /*2040*/  SYNCS.ARRIVE.TRANS64.A1T0 RZ, [R4+URZ+0x610], RZ ;  /* 0x000610ff04ff79a7 */ /* 0x0003e200081000ff */
[----:B------:R-:W-:-:S05]  /*2050*/  VIADD R13, R13, 0x1 ;  /* 0x000000010d0d7836 */ /* 0x000fca0000000000 */
[----:B------:R-:W-:-:S04]  /*2060*/  ISETP.NE.AND P0, PT, R13, 0x2, PT ;  /* 0x000000020d00780c */ /* 0x000fc80003f05270 */
[----:B----4-:R-:W-:Y:S02]  /*2070*/  SEL R5, RZ, 0x1, P0 ;  /* 0x00000001ff057807 */ /* 0x010fe40000000000 */
[----:B------:R-:W-:Y:S02]  /*2080*/  SEL R13, R13, RZ, P0 ;  /* 0x000000ff0d0d7207 */ /* 0x000fe40000000000 */
[----:B------:R-:W-:-:S07]  /*2090*/  LOP3.LUT R12, R12, R5, RZ, 0x3c, !PT ;  /* 0x000000050c0c7212 */ /* 0x000fce00078e3cff */
.L_x_19:
[----:B------:R-:W-:Y:S01]  /*20a0*/  UMOV UR4, 0x400 ;  /* 0x0000040000047882 */ /* 0x000fe20000000000 */
[----:B-1----:R-:W-:Y:S01]  /*20b0*/  SHF.L.U32 R4, R16, 0x1f, RZ ;  /* 0x0000001f10047819 */ /* 0x002fe200000006ff */
[----:B------:R-:W-:Y:S01]  /*20c0*/  ULEA UR4, UR39, UR4, 0x18 ;  /* 0x0000000427047291 */ /* 0x000fe2000f8ec0ff */
[----:B------:R-:W-:Y:S01]  /*20d0*/  R2UR UR35, R41 ;  /* 0x00000000292372ca */ /* 0x000fe200000e0000 */
[----:B------:R-:W-:Y:S01]  /*20e0*/  UISETP.GE.U32.AND UP0, UPT, UR14, 0x3f, UPT ;  /* 0x0000003f0e00788c */ /* 0x000fe2000bf06070 */
[----:B------:R-:W-:Y:S01]  /*20f0*/  R2UR UR11, R39 ;  /* 0x00000000270b72ca */ /* 0x000fe200000e0000 */
[----:B------:R-:W-:Y:S01]  /*2100*/  ULEA UR8, UR7, UR4, 0x3 ;  /* 0x0000000407087291 */ /* 0x000fe2000f8e18ff */
[----:B------:R-:W-:-:S08]  /*2110*/  UMOV UR24, URZ ;  /* 0x000000ff00187c82 */ /* 0x000fd00008000000 */
[----:B------:R1:W4:Y:S01]  /*2120*/  SYNCS.PHASECHK.TRANS64.TRYWAIT P0, [UR8+0x2c8], R4 ;  /* 0x0002c804ff0075a7 */ /* 0x0003220008001108 */
[----:B------:R-:W-:Y:S02]  /*2130*/  USHF.L.U32 UR35, UR35, 0x6, URZ ;  /* 0x0000000623237899 */ /* 0x000fe400080006ff */
[----:B------:R-:W-:Y:S01]  /*2140*/  USHF.L.U32 UR11, UR11, 0x4, URZ ;  /* 0x000000040b0b7899 */ /* 0x000fe200080006ff */
[----:B------:R-:W-:Y:S11]  /*2150*/  BRA.U !UP0, `(.L_x_21) ;  /* 0x0000000108ac7547 */ /* 0x000ff6000b800000 */
[----:B------:R-:W-:Y:S01]  /*2160*/  UMOV UR16, UR6 ;  /* 0x0000000600107c82 */ /* 0x000fe20008000000 */
[----:B------:R-:W-:Y:S01]  /*2170*/  UMOV UR17, UR7 ;  /* 0x0000000700117c82 */ /* 0x000fe20008000000 */
[----:B------:R-:W-:-:S05]  /*2180*/  UMOV UR34, URZ ;  /* 0x000000ff00227c82 */ /* 0x000fca0008000000 */
.L_x_26:
[----:B------:R-:W-:Y:S01]  /*2190*/  ULEA UR33, UR17, UR4, 0x3 ;  /* 0x0000000411217291 */ /* 0x000fe2000f8e18ff */
[----:B----4-:R-:W-:Y:S01]  /*21a0*/  @!P5 MOV R5, 0xa00 ;  /* 0x00000a000005d802 */ /* 0x010fe20000000f00 */
[----:B-1--4-:R-:W-:Y:S10]  /*21b0*/  @P0 BRA `(.L_x_22) ;  /* 0x00000000000c0947 */ /* 0x012ff40003800000 */
[----:B------:R-:W-:-:S04]  /*21c0*/  SHF.L.U32 R7, R16, 0x1f, RZ ;  /* 0x0000001f10077819 */ /* 0x000fc800000006ff */
[----:B------:R-:W4:Y:S02]  /*21d0*/  SYNCS.PHASECHK.TRANS64.TRYWAIT P0, [UR33+0x2c8], R7 ;  /* 0x0002c807ff0075a7 */ /* 0x000f240008001121 */
[----:B----4-:R-:W-:Y:S05]  /*21e0*/  @!P0 BRA `(.L_x_23) ;  /* 0x0000004000148947 */ /* 0x010fea0003800000 */
.L_x_22:
[----:B------:R-:W-:Y:S01]  /*21f0*/  UIADD3 UR16, UPT, UPT, UR16, 0x1, URZ ;  /* 0x0000000110107890 */ /* 0x000fe2000fffe0ff */
[----:B------:R4:W-:Y:S01]  /*2200*/  @!P5 SYNCS.ARRIVE.TRANS64 RZ, [UR33], R5 ;  /* 0x00000005ffffd9a7 */ /* 0x0009e20008000021 */
[----:B------:R-:W-:Y:S02]  /*2210*/  BSSY.RECONVERGENT B0, `(.L_x_24) ;  /* 0x0000004000007945 */ /* 0x000fe40003800200 */
[----:B------:R-:W-:Y:S02]  /*2220*/  UISETP.NE.AND UP2, UPT, UR16, 0x1, UPT ;  /* 0x000000011000788c */ /* 0x000fe4000bf45270 */
[----:B------:R-:W-:Y:S09]  /*2230*/  @P4 BRA `(.L_x_25) ;  /* 0x0000000000044947 */ /* 0x000ff20003800000 */
[----:B------:R-:W-:Y:S05]  /*2240*/  BPT.TRAP 0x1 ;  /* 0x000000040000795c */ /* 0x000fea0000300000 */
.L_x_25:
[----:B------:R-:W-:Y:S05]  /*2250*/  BSYNC.RECONVERGENT B0 ;  /* 0x0000000000007941 */ /* 0x000fea0003800200 */
.L_x_24:
[----:B------:R-:W-:Y:S02]  /*2260*/  UIADD3 UR7, UPT, UPT, UR17, 0x1, URZ ;  /* 0x0000000111077890 */ /* 0x000fe4000fffe0ff */
[----:B------:R-:W-:Y:S02]  /*2270*/  ULEA UR32, UR17, UR4, 0xb ;  /* 0x0000000411207291 */ /* 0x000fe4000f8e58ff */
[----:B------:R-:W-:Y:S02]  /*2280*/  UISETP.NE.AND UP0, UPT, UR7, 0x59, UPT ;  /* 0x000000590700788c */ /* 0x000fe4000bf05270 */
[----:B------:R-:W-:Y:S02]  /*2290*/  UIADD3 UR28, UP1, UPT, UR22, 0x80, URZ ;  /* 0x00000080161c7890 */ /* 0x000fe4000ff3e0ff */
[----:B------:R-:W-:Y:S02]  /*22a0*/  USEL UR9, URZ, 0x1, UP0 ;  /* 0x00000001ff097887 */ /* 0x000fe40008000000 */
[----:B------:R-:W-:-:S02]  /*22b0*/  USEL UR7, UR7, URZ, UP0 ;  /* 0x000000ff07077287 */ /* 0x000fc40008000000 */
[----:B------:R-:W-:Y:S02]  /*22c0*/  UIADD3 UR26, UP0, UPT, UR22, 0x180, URZ ;  /* 0x00000180161a7890 */ /* 0x000fe4000ff1e0ff */
[----:B------:R-:W-:Y:S01]  /*22d0*/  ULEA UR8, UR7, UR4, 0x3 ;  /* 0x0000000407087291 */ /* 0x000fe2000f8e18ff */
[----:B------:R-:W-:Y:S01]  /*22e0*/  LOP3.LUT R16, R16, UR9, RZ, 0x3c, !PT ;  /* 0x0000000910107c12 */ /* 0x000fe2000f8e3cff */
[----:B------:R-:W-:Y:S02]  /*22f0*/  UIADD3.X UR29, UPT, UPT, URZ, UR23, URZ, UP1, !UPT ;  /* 0x00000017ff1d7290 */ /* 0x000fe40008ffe4ff */
[----:B------:R-:W-:Y:S01]  /*2300*/  UIADD3 UR32, UPT, UPT, UR32, 0xf00, URZ ;  /* 0x00000f0020207890 */ /* 0x000fe2000fffe0ff */
[----:B-1----:R-:W-:Y:S01]  /*2310*/  SHF.L.U32 R4, R16, 0x1f, RZ ;  /* 0x0000001f10047819 */ /* 0x002fe200000006ff */
[----:B------:R-:W-:Y:S01]  /*2320*/  UIADD3.X UR27, UPT, UPT, URZ, UR23, URZ, UP0, !UPT ;  /* 0x00000017ff1b7290 */ /* 0x000fe200087fe4ff */
[----:B------:R-:W-:Y:S02]  /*2330*/  UMOV UR18, 0x0 ;  /* 0x0000000000127882 */ /* 0x000fe40000000000 */
[----:B------:R1:W1:Y:S01]  /*2340*/  SYNCS.PHASECHK.TRANS64.TRYWAIT P0, [UR8+0x2c8], R4 ;  /* 0x0002c804ff0075a7 */ /* 0x0002620008001108 */
[----:B------:R-:W-:Y:S01]  /*2350*/  ULEA UR8, UR17, UR4, 0x9 ;  /* 0x0000000411087291 */ /* 0x000fe2000f8e48ff */
[----:B------:R-:W-:Y:S01]  /*2360*/  UMOV UR19, 0x10000000 ;  /* 0x1000000000137882 */ /* 0x000fe20000000000 */
[----:B------:R-:W-:-:S02]  /*2370*/  UMOV UR10, UR34 ;  /* 0x00000022000a7c82 */ /* 0x000fc40008000000 */
[----:B------:R-:W-:Y:S01]  /*2380*/  UIADD3 UR8, UPT, UPT, UR8, 0x2d700, URZ ;  /* 0x0002d70008087890 */ /* 0x000fe2000fffe0ff */
[----:B------:R2:W-:Y:S01]  /*2390*/  UTMALDG.3D [UR32], [UR28], desc[UR18] ;  /* 0x000012201c0075b4 */ /* 0x0005e20008011000 */
[----:B------:R-:W-:Y:S01]  /*23a0*/  UMOV UR12, UR36 ;  /* 0x00000024000c7c82 */ /* 0x000fe20008000000 */
[----:B------:R-:W-:Y:S01]  /*23b0*/  UMOV UR9, UR33 ;  /* 0x0000002100097c82 */ /* 0x000fe20008000000 */
[----:B------:R-:W-:Y:S01]  /*23c0*/  UMOV UR24, UR5 ;  /* 0x0000000500187c82 */ /* 0x000fe20008000000 */
[----:B------:R-:W-:-:S04]  /*23d0*/  UMOV UR17, UR7 ;  /* 0x0000000700117c82 */ /* 0x000fc80008000000 */
[----:B------:R1:W-:Y:S01]  /*23e0*/  UTMALDG.3D [UR8], [UR26], desc[UR18] ;  /* 0x000012081a0075b4 */ /* 0x0003e20008011000 */
[----:B--2---:R-:W-:Y:S01]  /*23f0*/  UIADD3 UR34, UPT, UPT, UR34, 0x20, URZ ;  /* 0x0000002022227890 */ /* 0x004fe2000fffe0ff */
[----:B------:R-:W-:Y:S11]  /*2400*/  BRA.U UP2, `(.L_x_26) ;  /* 0xfffffffd02607547 */ /* 0x000ff6000b83ffff */
.L_x_21:
[----:B-1----:R-:W-:Y:S01]  /*2410*/  ULEA UR8, UR7, UR4, 0x3 ;  /* 0x0000000407087291 */ /* 0x002fe2000f8e18ff */
[----:B------:R-:W-:Y:S01]  /*2420*/  SHF.L.U32 R4, R16, 0x1f, RZ ;  /* 0x0000001f10047819 */ /* 0x000fe200000006ff */
[----:B------:R-:W-:Y:S01]  /*2430*/  @!P1 SYNCS.ARRIVE.TRANS64.A1T0 RZ, [UR4+0x5a8], RZ ;  /* 0x0005a8ffffff99a7 */ /* 0x000fe20008100004 */
[----:B------:R-:W-:-:S06]  /*2440*/  UISETP.GT.AND UP0, UPT, UR21, UR15, UPT ;  /* 0x0000000f1500728c */ /* 0x000fcc000bf04270 */
[----:B----4-:R1:W4:Y:S03]  /*2450*/  SYNCS.PHASECHK.TRANS64.TRYWAIT P0, [UR8+0x2c8], R4 ;  /* 0x0002c804ff0075a7 */ /* 0x0103260008001108 */
[----:B------:R-:W-:Y:S05]  /*2460*/  BRA.U !UP0, `(.L_x_27) ;  /* 0x0000000108ac7547 */ /* 0x000fea000b800000 */
[----:B------:R-:W-:Y:S01]  /*2470*/  UIADD3 UR25, UPT, UPT, UR13, UR24, URZ ;  /* 0x000000180d197290 */ /* 0x000fe2000fffe0ff */
[----:B------:R-:W-:-:S11]  /*2480*/  UMOV UR32, UR7 ;  /* 0x0000000700207c82 */ /* 0x000fd60008000000 */
.L_x_32:
[----:B-1----:R-:W-:Y:S01]  /*2490*/  ULEA UR17, UR32, UR4, 0x3 ;  /* 0x0000000420117291 */ /* 0x002fe2000f8e18ff */
[----:B----4-:R-:W-:Y:S01]  /*24a0*/  @!P5 MOV R5, 0xa00 ;  /* 0x00000a000005d802 */ /* 0x010fe20000000f00 */
[----:B----4-:R-:W-:Y:S10]  /*24b0*/  @P0 BRA `(.L_x_28) ;  /* 0x00000000000c0947 */ /* 0x010ff40003800000 */
[----:B------:R-:W-:-:S04]  /*24c0*/  SHF.L.U32 R7, R16, 0x1f, RZ ;  /* 0x0000001f10077819 */ /* 0x000fc800000006ff */
[----:B------:R-:W4:Y:S02]  /*24d0*/  SYNCS.PHASECHK.TRANS64.TRYWAIT P0, [UR17+0x2c8], R7 ;  /* 0x0002c807ff0075a7 */ /* 0x000f240008001111 */
[----:B----4-:R-:W-:Y:S05]  /*24e0*/  @!P0 BRA `(.L_x_29) ;  /* 0x0000003c006c8947 */ /* 0x010fea0003800000 */
.L_x_28:
[----:B------:R4:W-:Y:S01]  /*24f0*/  @!P5 SYNCS.ARRIVE.TRANS64 RZ, [UR17], R5 ;  /* 0x00000005ffffd9a7 */ /* 0x0009e20008000011 */
[----:B------:R-:W-:Y:S04]  /*2500*/  BSSY.RECONVERGENT B0, `(.L_x_30) ;  /* 0x0000003000007945 */ /* 0x000fe80003800200 */
[----:B------:R-:W-:Y:S05]  /*2510*/  @P4 BRA `(.L_x_31) ;  /* 0x0000000000044947 */ /* 0x000fea0003800000 */
[----:B------:R-:W-:Y:S05]  /*2520*/  BPT.TRAP 0x1 ;  /* 0x000000040000795c */ /* 0x000fea0000300000 */
.L_x_31:
[----:B------:R-:W-:Y:S05]  /*2530*/  BSYNC.RECONVERGENT B0 ;  /* 0x0000000000007941 */ /* 0x000fea0003800200 */
.L_x_30:
        /* <DEDUP_REMOVED lines=9> */
[----:B------:R-:W-:Y:S02]  /*25d0*/  USHF.L.U32 UR18, UR24, 0x5, URZ ;  /* 0x0000000518127899 */ /* 0x000fe400080006ff */
[----:B------:R-:W-:Y:S01]  /*25e0*/  UIADD3 UR16, UPT, UPT, UR16, 0xf00, URZ ;  /* 0x00000f0010107890 */ /* 0x000fe2000fffe0ff */
[----:B-1----:R-:W-:Y:S01]  /*25f0*/  SHF.L.U32 R4, R16, 0x1f, RZ ;  /* 0x0000001f10047819 */ /* 0x002fe200000006ff */
[----:B------:R-:W-:Y:S02]  /*2600*/  UIADD3.X UR31, UPT, UPT, URZ, UR23, URZ, UP1, !UPT ;  /* 0x00000017ff1f7290 */ /* 0x000fe40008ffe4ff */
[----:B------:R-:W-:Y:S01]  /*2610*/  UIADD3.X UR29, UPT, UPT, URZ, UR23, URZ, UP0, !UPT ;  /* 0x00000017ff1d7290 */ /* 0x000fe200087fe4ff */
[----:B------:R1:W1:Y:S01]  /*2620*/  SYNCS.PHASECHK.TRANS64.TRYWAIT P0, [UR8+0x2c8], R4 ;  /* 0x0002c804ff0075a7 */ /* 0x0002620008001108 */
[----:B------:R-:W-:Y:S01]  /*2630*/  ULEA UR8, UR32, UR4, 0x9 ;  /* 0x0000000420087291 */ /* 0x000fe2000f8e48ff */
[----:B------:R-:W-:Y:S01]  /*2640*/  UMOV UR26, 0x0 ;  /* 0x00000000001a7882 */ /* 0x000fe20000000000 */
[----:B------:R-:W-:-:S02]  /*2650*/  UMOV UR27, 0x10000000 ;  /* 0x10000000001b7882 */ /* 0x000fc40000000000 */
[----:B------:R-:W-:Y:S01]  /*2660*/  UIADD3 UR8, UPT, UPT, UR8, 0x2d700, URZ ;  /* 0x0002d70008087890 */ /* 0x000fe2000fffe0ff */
[----:B------:R-:W-:Y:S01]  /*2670*/  UMOV UR19, UR35 ;  /* 0x0000002300137c82 */ /* 0x000fe20008000000 */
[----:B------:R-:W-:Y:S01]  /*2680*/  UMOV UR20, UR36 ;  /* 0x0000002400147c82 */ /* 0x000fe20008000000 */
[----:B------:R-:W-:Y:S01]  /*2690*/  UMOV UR12, UR36 ;  /* 0x00000024000c7c82 */ /* 0x000fe20008000000 */
[----:B------:R-:W-:Y:S01]  /*26a0*/  UMOV UR9, UR17 ;  /* 0x0000001100097c82 */ /* 0x000fe20008000000 */
[----:B------:R-:W-:Y:S01]  /*26b0*/  UMOV UR10, UR18 ;  /* 0x00000012000a7c82 */ /* 0x000fe20008000000 */
[----:B------:R1:W-:Y:S01]  /*26c0*/  UTMALDG.3D [UR16], [UR30], desc[UR26] ;  /* 0x00001a101e0075b4 */ /* 0x0003e20008011000 */
[----:B------:R-:W-:Y:S01]  /*26d0*/  UIADD3 UR24, UPT, UPT, UR24, 0x1, URZ ;  /* 0x0000000118187890 */ /* 0x000fe2000fffe0ff */
[----:B------:R-:W-:-:S03]  /*26e0*/  UMOV UR32, UR7 ;  /* 0x0000000700207c82 */ /* 0x000fc60008000000 */
[----:B------:R-:W-:Y:S01]  /*26f0*/  UISETP.NE.AND UP0, UPT, UR24, UR25, UPT ;  /* 0x000000191800728c */ /* 0x000fe2000bf05270 */
[----:B------:R1:W-:Y:S08]  /*2700*/  UTMALDG.3D [UR8], [UR28], desc[UR26] ;  /* 0x00001a081c0075b4 */ /* 0x0003f00008011000 */
[----:B------:R-:W-:Y:S05]  /*2710*/  BRA.U UP0, `(.L_x_32) ;  /* 0xfffffffd005c7547 */ /* 0x000fea000b83ffff */
.L_x_27:
[C---:B------:R-:W-:Y:S01]  /*2720*/  LEA R8, R15.reuse, UR4, 0x3 ;  /* 0x000000040f087c11 */ /* 0x040fe2000f8e18ff */
[----:B------:R-:W-:Y:S01]  /*2730*/  NOP ;  /* 0x0000000000007918 */ /* 0x000fe20000000000 */
[----:B----4-:R-:W-:Y:S02]  /*2740*/  SHF.L.U32 R5, R14, 0x1f, RZ ;  /* 0x0000001f0e057819 */ /* 0x010fe400000006ff */
[----:B-1----:R-:W-:Y:S02]  /*2750*/  LEA R4, R15, UR4, 0x4 ;  /* 0x000000040f047c11 */ /* 0x002fe4000f8e20ff */
[----:B------:R-:W1:Y:S02]  /*2760*/  SYNCS.PHASECHK.TRANS64.TRYWAIT P0, [R8+URZ+0x5b0], R5 ;  /* 0x0005b005080075a7 */ /* 0x000e6400080011ff */
[----:B-1----:R-:W-:Y:S05]  /*2770*/  @!P0 BRA `(.L_x_33) ;  /* 0x0000003800e08947 */ /* 0x002fea0003800000 */
.L_x_95:
[----:B-1----:R-:W1:Y:S01]  /*2780*/  LDS.128 R4, [R4+0x640] ;  /* 0x0006400004047984 */ /* 0x002e620000000c00 */
[----:B---3--:R-:W-:Y:S01]  /*2790*/  ISETP.GE.AND P0, PT, R2, 0x1, PT ;  /* 0x000000010200780c */ /* 0x008fe20003f06270 */
[----:B------:R-:W-:Y:S01]  /*27a0*/  VIADD R8, R8, 0x5c0 ;  /* 0x000005c008087836 */ /* 0x000fe20000000000 */
[----:B------:R-:W-:Y:S01]  /*27b0*/  @!PT LDS RZ, [RZ] ;  /* 0x00000000fffff984 */ /* 0x000fe20000000800 */
[----:B------:R-:W-:Y:S01]  /*27c0*/  @!PT LDS RZ, [RZ] ;  /* 0x00000000fffff984 */ /* 0x000fe20000000800 */
[----:B------:R-:W-:Y:S01]  /*27d0*/  @!PT LDS RZ, [RZ] ;  /* 0x00000000fffff984 */ /* 0x000fe20000000800 */
[----:B------:R-:W-:Y:S01]  /*27e0*/  @!PT LDS RZ, [RZ] ;  /* 0x00000000fffff984 */ /* 0x000fe20000000800 */
[----:B------:R3:W-:Y:S06]  /*27f0*/  MEMBAR.ALL.CTA ;  /* 0x0000000000007992 */ /* 0x0007ec0000008000 */
[----:B---3--:R-:W3:Y:S01]  /*2800*/  FENCE.VIEW.ASYNC.S ;  /* 0x00000000000073c6 */ /* 0x008ee20000000000 */
[----:B------:R-:W-:-:S04]  /*2810*/  PRMT R8, RZ, 0x654, R8 ;  /* 0x00000654ff087816 */ /* 0x000fc80000000008 */
[----:B---3--:R3:W-:Y:S01]  /*2820*/  SYNCS.ARRIVE.TRANS64.RED.A1T0 RZ, [R8+URZ], RZ ;  /* 0x000000ff08ff79a7 */ /* 0x0087e200081004ff */
[----:B-1----:R-:W-:-:S13]  /*2830*/  LOP3.LUT P2, RZ, R6, 0x1, RZ, 0xc0, !PT ;  /* 0x0000000106ff7812 */ /* 0x002fda000784c0ff */
[----:B------:R-:W-:Y:S01]  /*2840*/  @P2 SHF.R.U32.HI R9, RZ, 0x10, R5 ;  /* 0x00000010ff092819 */ /* 0x000fe20000011605 */
[----:B------:R-:W-:Y:S01]  /*2850*/  VOTEU.ANY UP0, P2 ;  /* 0x0000000000ff7886 */ /* 0x000fe20001000100 */
[----:B------:R-:W-:Y:S02]  /*2860*/  @P2 MOV R11, R4 ;  /* 0x00000004000b2202 */ /* 0x000fe40000000f00 */
[----:B------:R-:W-:Y:S02]  /*2870*/  @P2 R2UR.BROADCAST UR8, R9 ;  /* 0x00000000090822ca */ /* 0x000fe400008e0000 */
[----:B------:R-:W-:-:S11]  /*2880*/  @P2 LOP3.LUT R10, R5, 0xffff, RZ, 0xc0, !PT ;  /* 0x0000ffff050a2812 */ /* 0x000fd600078ec0ff */
[----:B------:R-:W-:Y:S01]  /*2890*/  @UP0 UMOV UR36, UR8 ;  /* 0x0000000800240c82 */ /* 0x000fe20008000000 */
[----:B---3--:R-:W-:Y:S05]  /*28a0*/  @!P0 BRA `(.L_x_34) ;  /* 0x0000000000b88947 */ /* 0x008fea0003800000 */
[----:B------:R-:W2:Y:S01]  /*28b0*/  LDC.64 R6, c[0x0][0xb18] ;  /* 0x0002c600ff067b82 */ /* 0x000ea20000000a00 */
[----:B------:R-:W-:-:S07]  /*28c0*/  ISETP.NE.AND P3, PT, R2, 0x1, PT ;  /* 0x000000010200780c */ /* 0x000fce0003f65270 */
[----:B------:R-:W1:Y:S08]  /*28d0*/  LDC.64 R8, c[0x0][0xb10] ;  /* 0x0002c400ff087b82 */ /* 0x000e700000000a00 */
[----:B------:R-:W3:Y:S08]  /*28e0*/  LDC R17, c[0x0][0xb20] ;  /* 0x0002c800ff117b82 */ /* 0x000ef00000000800 */
[----:B------:R-:W4:Y:S01]  /*28f0*/  LDC R18, c[0x0][0xb0c] ;  /* 0x0002c300ff127b82 */ /* 0x000f220000000800 */
[----:B--2---:R-:W-:Y:S01]  /*2900*/  IMAD.HI.U32 R22, R0, R7, RZ ;  /* 0x0000000700167227 */ /* 0x004fe200078e00ff */
[----:B------:R-:W-:-:S06]  /*2910*/  ISETP.NE.AND P0, PT, R6, 0x1, PT ;  /* 0x000000010600780c */ /* 0x000fcc0003f05270 */
[----:B------:R-:W2:Y:S01]  /*2920*/  LDC.64 R4, c[0x0][0xb28] ;  /* 0x0002ca00ff047b82 */ /* 0x000ea20000000a00 */
[----:B-1----:R-:W-:-:S04]  /*2930*/  IMAD.HI.U32 R20, R3, R8, RZ ;  /* 0x0000000803147227 */ /* 0x002fc800078e00ff */
[----:B------:R-:W-:Y:S01]  /*2940*/  IMAD.HI.U32 R24, R11, R8, RZ ;  /* 0x000000080b187227 */ /* 0x000fe200078e00ff */
[----:B------:R-:W-:Y:S02]  /*2950*/  SHF.R.U32.HI R20, RZ, R9, R20 ;  /* 0x00000009ff147219 */ /* 0x000fe40000011614 */
[----:B---3--:R-:W-:Y:S01]  /*2960*/  SHF.R.U32.HI R19, RZ, R17, R22 ;  /* 0x00000011ff137219 */ /* 0x008fe20000011616 */
[----:B------:R-:W-:Y:S01]  /*2970*/  IMAD.HI.U32 R22, R10, R7, RZ ;  /* 0x000000070a167227 */ /* 0x000fe200078e00ff */
[----:B------:R-:W-:Y:S02]  /*2980*/  SHF.R.U32.HI R24, RZ, R9, R24 ;  /* 0x00000009ff187219 */ /* 0x000fe40000011618 */
[----:B------:R-:W-:Y:S02]  /*2990*/  SEL R19, R0, R19, !P0 ;  /* 0x0000001300137207 */ /* 0x000fe40004000000 */
[----:B------:R-:W-:Y:S02]  /*29a0*/  SHF.R.U32.HI R17, RZ, R17, R22 ;  /* 0x00000011ff117219 */ /* 0x000fe40000011616 */
[----:B----4-:R-:W-:-:S02]  /*29b0*/  ISETP.NE.AND P1, PT, R18, 0x1, PT ;  /* 0x000000011200780c */ /* 0x010fc40003f25270 */
[----:B------:R-:W-:Y:S02]  /*29c0*/  SEL R17, R10, R17, !P0 ;  /* 0x000000110a117207 */ /* 0x000fe40004000000 */
[----:B------:R-:W-:Y:S02]  /*29d0*/  SEL R21, R3, R20, !P1 ;  /* 0x0000001403157207 */ /* 0x000fe40004800000 */
[----:B------:R-:W-:Y:S01]  /*29e0*/  SEL R7, R11, R24, !P1 ;  /* 0x000000180b077207 */ /* 0x000fe20004800000 */
[----:B--2---:R-:W-:Y:S01]  /*29f0*/  IMAD.HI.U32 R20, R19, R4, RZ ;  /* 0x0000000413147227 */ /* 0x004fe200078e00ff */
[----:B------:R-:W-:-:S03]  /*2a00*/  IADD3 R9, PT, PT, -R17, RZ, RZ ;  /* 0x000000ff11097210 */ /* 0x000fc60007ffe1ff */
[----:B------:R-:W-:Y:S01]  /*2a10*/  IMAD.HI.U32 R8, R21, R4, RZ ;  /* 0x0000000415087227 */ /* 0x000fe200078e00ff */
[----:B------:R-:W-:-:S03]  /*2a20*/  @P3 SHF.R.U32.HI R19, RZ, R5, R20 ;  /* 0x00000005ff133219 */ /* 0x000fc60000011614 */
[----:B------:R-:W-:Y:S01]  /*2a30*/  IMAD R9, R6, R9, R10 ;  /* 0x0000000906097224 */ /* 0x000fe200078e020a */
        /* <DEDUP_REMOVED lines=8> */
[----:B------:R-:W-:-:S04]  /*2ac0*/  @!P0 IMAD.HI.U32 R20, R7, R4, RZ ;  /* 0x0000000407148227 */ /* 0x000fc800078e00ff */
[----:B------:R-:W-:Y:S01]  /*2ad0*/  IMAD.MOV R4, RZ, RZ, -R8 ;  /* 0x000000ffff047224 */ /* 0x000fe200078e0a08 */
[----:B------:R-:W-:-:S03]  /*2ae0*/  @!P0 SHF.R.U32.HI R20, RZ, R5, R20 ;  /* 0x00000005ff148219 */ /* 0x000fc60000011614 */
[----:B------:R-:W-:Y:S01]  /*2af0*/  IMAD R4, R2, R4, R17 ;  /* 0x0000000402047224 */ /* 0x000fe200078e0211 */
[----:B------:R-:W-:-:S05]  /*2b00*/  @!P0 SEL R5, R7, R20, !P3 ;  /* 0x0000001407058207 */ /* 0x000fca0005800000 */
[--C-:B------:R-:W-:Y:S02]  /*2b10*/  @!P0 IMAD.IADD R8, R8, 0x1, -R5.reuse ;  /* 0x0000000108088824 */ /* 0x100fe400078e0a05 */
[----:B------:R-:W-:Y:S01]  /*2b20*/  @!P0 IMAD R5, R4, R21, R5 ;  /* 0x0000001504058224 */ /* 0x000fe200078e0205 */
[----:B------:R-:W-:Y:S01]  /*2b30*/  IADD3 R4, PT, PT, -R7, RZ, RZ ;  /* 0x000000ff07047210 */ /* 0x000fe20007ffe1ff */
[----:B------:R-:W-:Y:S02]  /*2b40*/  @!P0 IMAD R17, R2, R8, R7 ;  /* 0x0000000802118224 */ /* 0x000fe400078e0207 */
[----:B------:R-:W-:Y:S02]  /*2b50*/  @!P0 IMAD.MOV.U32 R7, RZ, RZ, R5 ;  /* 0x000000ffff078224 */ /* 0x000fe400078e0005 */
[----:B------:R-:W-:Y:S02]  /*2b60*/  IMAD R4, R18, R4, R11 ;  /* 0x0000000412047224 */ /* 0x000fe400078e020b */
[----:B------:R-:W-:-:S02]  /*2b70*/  IMAD R10, R17, R6, R9 ;  /* 0x00000006110a7224 */ /* 0x000fc400078e0209 */
[----:B------:R-:W-:Y:S02]  /*2b80*/  IMAD R11, R7, R18, R4 ;  /* 0x00000012070b7224 */ /* 0x000fe400078e0204 */
.L_x_34:
[----:B------:R-:W1:Y:S02]  /*2b90*/  LDCU UR8, c[0x0][0xb30] ;  /* 0x00016600ff0877ac */ /* 0x000e640008000800 */
[----:B-1----:R-:W-:-:S09]  /*2ba0*/  UISETP.NE.AND UP0, UPT, UR8, 0x1, UPT ;  /* 0x000000010800788c */ /* 0x002fd2000bf05270 */
[----:B------:R-:W-:Y:S05]  /*2bb0*/  BRA.U UP0, `(.L_x_35) ;  /* 0x0000000100407547 */ /* 0x000fea000b800000 */
[----:B------:R-:W1:Y:S08]  /*2bc0*/  LDC.64 R6, c[0x0][0xb10] ;  /* 0x0002c400ff067b82 */ /* 0x000e700000000a00 */
[----:B------:R-:W3:Y:S08]  /*2bd0*/  LDC.64 R4, c[0x0][0xb18] ;  /* 0x0002c600ff047b82 */ /* 0x000ef00000000a00 */
[----:B------:R-:W4:Y:S08]  /*2be0*/  LDC R8, c[0x0][0xb20] ;  /* 0x0002c800ff087b82 */ /* 0x000f300000000800 */
[----:B------:R-:W2:Y:S01]  /*2bf0*/  LDC R18, c[0x0][0xb0c] ;  /* 0x0002c300ff127b82 */ /* 0x000ea20000000800 */
[----:B-1----:R-:W-:-:S05]  /*2c00*/  IMAD.HI.U32 R6, R11, R6, RZ ;  /* 0x000000060b067227 */ /* 0x002fca00078e00ff */
[----:B------:R-:W-:Y:S01]  /*2c10*/  SHF.R.U32.HI R6, RZ, R7, R6 ;  /* 0x00000007ff067219 */ /* 0x000fe20000011606 */
[----:B---3--:R-:W-:Y:S01]  /*2c20*/  IMAD.HI.U32 R5, R10, R5, RZ ;  /* 0x000000050a057227 */ /* 0x008fe200078e00ff */
[----:B------:R-:W-:-:S04]  /*2c30*/  ISETP.NE.AND P0, PT, R4, 0x1, PT ;  /* 0x000000010400780c */ /* 0x000fc80003f05270 */
[----:B----4-:R-:W-:-:S04]  /*2c40*/  SHF.R.U32.HI R5, RZ, R8, R5 ;  /* 0x00000008ff057219 */ /* 0x010fc80000011605 */
[----:B------:R-:W-:Y:S02]  /*2c50*/  SEL R5, R10, R5, !P0 ;  /* 0x000000050a057207 */ /* 0x000fe40004000000 */
[----:B--2---:R-:W-:-:S04]  /*2c60*/  ISETP.NE.AND P1, PT, R18, 0x1, PT ;  /* 0x000000011200780c */ /* 0x004fc80003f25270 */
[----:B------:R-:W-:-:S05]  /*2c70*/  SEL R6, R11, R6, !P1 ;  /* 0x000000060b067207 */ /* 0x000fca0004800000 */
[----:B------:R-:W-:Y:S02]  /*2c80*/  IMAD.IADD R7, R5, 0x1, -R6 ;  /* 0x0000000105077824 */ /* 0x000fe400078e0a06 */
[----:B------:R-:W-:Y:S02]  /*2c90*/  IMAD.IADD R5, R6, 0x1, -R5 ;  /* 0x0000000106057824 */ /* 0x000fe400078e0a05 */
[----:B------:R-:W-:Y:S02]  /*2ca0*/  IMAD R11, R7, R18, R11 ;  /* 0x00000012070b7224 */ /* 0x000fe400078e020b */
[----:B------:R-:W-:-:S07]  /*2cb0*/  IMAD R10, R5, R4, R10 ;  /* 0x00000004050a7224 */ /* 0x000fce00078e020a */
.L_x_35:
[----:B------:R-:W-:Y:S01]  /*2cc0*/  VIADD R15, R15, 0x1 ;  /* 0x000000010f0f7836 */ /* 0x000fe20000000000 */
[----:B------:R-:W-:Y:S01]  /*2cd0*/  PLOP3.LUT P1, PT, PT, PT, PT, 0x80, 0x8 ;  /* 0x000000000008781c */ /* 0x000fe20003f2f070 */
[----:B------:R-:W-:Y:S02]  /*2ce0*/  IMAD.IADD R41, R11, 0x1, R38 ;  /* 0x000000010b297824 */ /* 0x000fe400078e0226 */
[----:B------:R-:W-:Y:S01]  /*2cf0*/  IMAD.IADD R39, R10, 0x1, R29 ;  /* 0x000000010a277824 */ /* 0x000fe200078e021d */
[----:B------:R-:W-:-:S04]  /*2d00*/  ISETP.NE.AND P0, PT, R15, 0x2, PT ;  /* 0x000000020f00780c */ /* 0x000fc80003f05270 */
[----:B------:R-:W-:Y:S02]  /*2d10*/  SEL R5, RZ, 0x1, P0 ;  /* 0x00000001ff057807 */ /* 0x000fe40000000000 */
[----:B------:R-:W-:Y:S02]  /*2d20*/  SEL R15, R15, RZ, P0 ;  /* 0x000000ff0f0f7207 */ /* 0x000fe40000000000 */
[----:B------:R-:W-:Y:S01]  /*2d30*/  LOP3.LUT R14, R14, R5, RZ, 0x3c, !PT ;  /* 0x000000050e0e7212 */ /* 0x000fe200078e3cff */
[----:B------:R-:W-:Y:S05]  /*2d40*/  @P2 BRA `(.L_x_36) ;  /* 0xfffffff000942947 */ /* 0x000fea000383ffff */
[----:B--2---:R-:W-:Y:S01]  /*2d50*/  HFMA2 R0, -RZ, RZ, 0, 0 ;  /* 0x00000000ff007431 */ /* 0x004fe200000001ff */
[----:B------:R-:W-:-:S12]  /*2d60*/  UIADD3 UR8, UPT, UPT, UR4, 0x2c8, URZ ;  /* 0x000002c804087890 */ /* 0x000fd8000fffe0ff */
.L_x_41:
[----:B------:R-:W-:Y:S01]  /*2d70*/  ULEA UR5, UR7, UR4, 0x3 ;  /* 0x0000000407057291 */ /* 0x000fe2000f8e18ff */
[----:B-1----:R-:W-:Y:S02]  /*2d80*/  SHF.L.U32 R3, R16, 0x1f, RZ ;  /* 0x0000001f10037819 */ /* 0x002fe400000006ff */
[----:B------:R-:W-:-:S06]  /*2d90*/  ISETP.NE.AND P0, PT, R0, 0x58, PT ;  /* 0x000000580000780c */ /* 0x000fcc0003f05270 */
[----:B------:R-:W1:Y:S02]  /*2da0*/  SYNCS.PHASECHK.TRANS64.TRYWAIT P1, [UR5+0x2c8], R3 ;  /* 0x0002c803ff0075a7 */ /* 0x000e640008021105 */
[----:B-1----:R-:W-:Y:S05]  /*2db0*/  @!P1 BRA `(.L_x_37) ;  /* 0x0000003400649947 */ /* 0x002fea0003800000 */
.L_x_97:
[----:B------:R-:W-:Y:S05]  /*2dc0*/  @!P0 EXIT ;  /* 0x000000000000894d */ /* 0x000fea0003800000 */
[----:B------:R-:W-:-:S04]  /*2dd0*/  UIADD3 UR6, UPT, UPT, UR7, 0x1, URZ ;  /* 0x0000000107067890 */ /* 0x000fc8000fffe0ff */
[----:B------:R-:W-:-:S04]  /*2de0*/  UISETP.NE.AND UP0, UPT, UR6, 0x59, UPT ;  /* 0x000000590600788c */ /* 0x000fc8000bf05270 */
[----:B------:R-:W-:Y:S02]  /*2df0*/  USEL UR9, URZ, 0x1, UP0 ;  /* 0x00000001ff097887 */ /* 0x000fe40008000000 */
[----:B------:R-:W-:-:S04]  /*2e00*/  USEL UR6, UR6, URZ, UP0 ;  /* 0x000000ff06067287 */ /* 0x000fc80008000000 */
[----:B------:R-:W-:Y:S01]  /*2e10*/  ULEA UR5, UR6, UR8, 0x3 ;  /* 0x0000000806057291 */ /* 0x000fe2000f8e18ff */
[----:B------:R-:W-:-:S04]  /*2e20*/  LOP3.LUT R16, R16, UR9, RZ, 0x3c, !PT ;  /* 0x0000000910107c12 */ /* 0x000fc8000f8e3cff */
[----:B-1----:R-:W-:-:S04]  /*2e30*/  SHF.L.U32 R3, R16, 0x1f, RZ ;  /* 0x0000001f10037819 */ /* 0x002fc800000006ff */
[----:B------:R-:W1:Y:S02]  /*2e40*/  SYNCS.PHASECHK.TRANS64.TRYWAIT P0, [UR5], R3 ;  /* 0x00000003ff0075a7 */ /* 0x000e640008001105 */
[----:B-1----:R-:W-:Y:S05]  /*2e50*/  @!P0 BRA `(.L_x_38) ;  /* 0x0000003400548947 */ /* 0x002fea0003800000 */
.L_x_99:
        /* <DEDUP_REMOVED lines=9> */
.L_x_101:
        /* <DEDUP_REMOVED lines=9> */
.L_x_103:
[----:B------:R-:W-:Y:S01]  /*2f80*/  UIADD3 UR6, UPT, UPT, UR6, 0x1, URZ ;  /* 0x0000000106067890 */ /* 0x000fe2000fffe0ff */
[----:B------:R-:W-:-:S03]  /*2f90*/  IADD3 R0, PT, PT, R0, 0x4, RZ ;  /* 0x0000000400007810 */ /* 0x000fc60007ffe0ff */
[----:B------:R-:W-:-:S04]  /*2fa0*/  UISETP.NE.AND UP0, UPT, UR6, 0x59, UPT ;  /* 0x000000590600788c */ /* 0x000fc8000bf05270 */
[----:B------:R-:W-:Y:S02]  /*2fb0*/  USEL UR5, URZ, 0x1, UP0 ;  /* 0x00000001ff057887 */ /* 0x000fe40008000000 */
[----:B------:R-:W-:-:S04]  /*2fc0*/  USEL UR7, UR6, URZ, UP0 ;  /* 0x000000ff06077287 */ /* 0x000fc80008000000 */
[----:B------:R-:W-:Y:S01]  /*2fd0*/  LOP3.LUT R16, R16, UR5, RZ, 0x3c, !PT ;  /* 0x0000000510107c12 */ /* 0x000fe2000f8e3cff */
[----:B------:R-:W-:Y:S07]  /*2fe0*/  BRA `(.L_x_41) ;  /* 0xfffffffc00607947 */ /* 0x000fee000383ffff */
.L_x_18:
[----:B------:R-:W-:-:S04]  /*2ff0*/  UISETP.NE.AND UP1, UPT, UR39, URZ, UPT ;  /* 0x000000ff2700728c */ /* 0x000fc8000bf25270 */
[----:B------:R-:W-:-:S09]  /*3000*/  UISETP.NE.OR UP1, UPT, UR8, 0x1, UP1 ;  /* 0x000000010800788c */ /* 0x000fd20008f25670 */
[----:B------:R-:W-:Y:S05]  /*3010*/  BRA.U UP1, `(.L_x_42) ;  /* 0x00000005014c7547 */ /* 0x000fea000b800000 */
[----:B------:R-:W-:Y:S01]  /*3020*/  ISETP.NE.AND P2, PT, R4, RZ, PT ;  /* 0x000000ff0400720c */ /* 0x000fe20003f45270 */
[----:B------:R-:W-:Y:S01]  /*3030*/  IMAD.MOV.U32 R12, RZ, RZ, 0x1 ;  /* 0x00000001ff0c7424 */ /* 0x000fe200078e00ff */
[----:B------:R-:W-:Y:S02]  /*3040*/  CS2R R6, SRZ ;  /* 0x0000000000067805 */ /* 0x000fe4000001ff00 */
[----:B------:R-:W-:Y:S01]  /*3050*/  MOV R3, RZ ;  /* 0x000000ff00037202 */ /* 0x000fe20000000f00 */
[----:B------:R-:W-:Y:S01]  /*3060*/  IMAD.MOV.U32 R5, RZ, RZ, RZ ;  /* 0x000000ffff057224 */ /* 0x000fe200078e00ff */
[----:B------:R-:W-:Y:S01]  /*3070*/  UMOV UR4, 0x400 ;  /* 0x0000040000047882 */ /* 0x000fe20000000000 */
[----:B------:R-:W-:Y:S01]  /*3080*/  UMOV UR6, URZ ;  /* 0x000000ff00067c82 */ /* 0x000fe20008000000 */
[----:B------:R-:W-:-:S12]  /*3090*/  ULEA UR39, UR39, UR4, 0x18 ;  /* 0x0000000427277291 */ /* 0x000fd8000f8ec0ff */
.L_x_46:
[----:B------:R-:W-:Y:S02]  /*30a0*/  LEA R0, R3, UR39, 0x3 ;  /* 0x0000002703007c11 */ /* 0x000fe4000f8e18ff */
[----:B------:R-:W-:-:S03]  /*30b0*/  SHF.L.U32 R9, R5, 0x1f, RZ ;  /* 0x0000001f05097819 */ /* 0x000fc600000006ff */
[----:B------:R-:W-:Y:S01]  /*30c0*/  VIADD R8, R0, 0x620 ;  /* 0x0000062000087836 */ /* 0x000fe20000000000 */
[----:B------:R-:W1:Y:S02]  /*30d0*/  SYNCS.PHASECHK.TRANS64.TRYWAIT P0, [R0+URZ+0x610], R9 ;  /* 0x00061009000075a7 */ /* 0x000e6400080011ff */
[----:B-1----:R-:W-:Y:S05]  /*30e0*/  @!P0 BRA `(.L_x_43) ;  /* 0x0000003000f88947 */ /* 0x002fea0003800000 */
.L_x_104:
[----:B------:R-:W-:Y:S01]  /*30f0*/  ULEA UR5, UR6, UR39, 0x3 ;  /* 0x0000002706057291 */ /* 0x000fe2000f8e18ff */
[----:B------:R-:W-:Y:S01]  /*3100*/  PRMT R8, RZ, 0x654, R8 ;  /* 0x00000654ff087816 */ /* 0x000fe20000000008 */
[----:B-1----:R-:W-:Y:S01]  /*3110*/  @!P2 IMAD.MOV.U32 R9, RZ, RZ, 0x10 ;  /* 0x00000010ff09a424 */ /* 0x002fe200078e00ff */
[----:B------:R-:W-:Y:S01]  /*3120*/  SHF.L.U32 R11, R12, 0x1f, RZ ;  /* 0x0000001f0c0b7819 */ /* 0x000fe200000006ff */
[----:B------:R-:W-:Y:S01]  /*3130*/  UIADD3 UR4, UPT, UPT, UR5, 0x5b0, URZ ;  /* 0x000005b005047890 */ /* 0x000fe2000fffe0ff */
[----:B------:R1:W-:Y:S05]  /*3140*/  SYNCS.ARRIVE.TRANS64.RED.A1T0 RZ, [R8+URZ], RZ ;  /* 0x000000ff08ff79a7 */ /* 0x0003ea00081004ff */
[----:B------:R-:W-:Y:S01]  /*3150*/  IMAD.U32 R13, RZ, RZ, UR4 ;  /* 0x00000004ff0d7e24 */ /* 0x000fe2000f8e00ff */
[----:B------:R-:W2:Y:S04]  /*3160*/  SYNCS.PHASECHK.TRANS64.TRYWAIT P0, [UR5+0x5c0], R11 ;  /* 0x0005c00bff0075a7 */ /* 0x000ea80008001105 */
[----:B------:R-:W-:Y:S01]  /*3170*/  PRMT R13, R4, 0x654, R13 ;  /* 0x00000654040d7816 */ /* 0x000fe2000000000d */
[----:B-12---:R-:W-:Y:S06]  /*3180*/  @!P0 BRA `(.L_x_44) ;  /* 0x0000003000e48947 */ /* 0x006fec0003800000 */
.L_x_106:
[----:B------:R-:W-:Y:S01]  /*3190*/  ULEA UR4, UR6, UR39, 0x4 ;  /* 0x0000002706047291 */ /* 0x000fe2000f8e20ff */
[----:B---3--:R-:W-:Y:S01]  /*31a0*/  SEL R2, R13, R2, !P2 ;  /* 0x000000020d027207 */ /* 0x008fe20005000000 */
[----:B------:R-:W-:Y:S01]  /*31b0*/  UIADD3 UR5, UPT, UPT, UR5, 0x5b0, URZ ;  /* 0x000005b005057890 */ /* 0x000fe2000fffe0ff */
[----:B-1----:R-:W-:Y:S01]  /*31c0*/  LEA R0, R7, UR39, 0x3 ;  /* 0x0000002707007c11 */ /* 0x002fe2000f8e18ff */
[----:B------:R-:W-:Y:S01]  /*31d0*/  UIADD3 UR4, UPT, UPT, UR4, 0x640, URZ ;  /* 0x0000064004047890 */ /* 0x000fe2000fffe0ff */
[----:B------:R1:W-:Y:S01]  /*31e0*/  @!P2 SYNCS.ARRIVE.TRANS64.RED RZ, [R2+URZ], R9 ;  /* 0x0000000902ffa9a7 */ /* 0x0003e200080004ff */
[----:B------:R-:W-:Y:S01]  /*31f0*/  UIADD3 UR6, UPT, UPT, UR6, 0x1, URZ ;  /* 0x0000000106067890 */ /* 0x000fe2000fffe0ff */
[----:B------:R-:W-:-:S03]  /*3200*/  VIADD R3, R3, 0x1 ;  /* 0x0000000103037836 */ /* 0x000fc60000000000 */
[----:B------:R-:W-:Y:S02]  /*3210*/  UISETP.NE.AND UP0, UPT, UR6, 0x2, UPT ;  /* 0x000000020600788c */ /* 0x000fe4000bf05270 */
[----:B------:R-:W-:Y:S01]  /*3220*/  ISETP.NE.AND P0, PT, R3, 0x2, PT ;  /* 0x000000020300780c */ /* 0x000fe20003f05270 */
[----:B------:R-:W-:Y:S06]  /*3230*/  UGETNEXTWORKID.BROADCAST [UR4], [UR5] ;  /* 0x00000000040073ca */ /* 0x000fec0008000100 */
[----:B------:R-:W-:Y:S02]  /*3240*/  USEL UR4, URZ, 0x1, UP0 ;  /* 0x00000001ff047887 */ /* 0x000fe40008000000 */
[----:B------:R-:W-:-:S04]  /*3250*/  USEL UR6, UR6, URZ, UP0 ;  /* 0x000000ff06067287 */ /* 0x000fc80008000000 */
[----:B------:R-:W-:Y:S02]  /*3260*/  LOP3.LUT R12, R12, UR4, RZ, 0x3c, !PT ;  /* 0x000000040c0c7c12 */ /* 0x000fe4000f8e3cff */
[----:B-1----:R-:W-:-:S04]  /*3270*/  SHF.L.U32 R9, R6, 0x1f, RZ ;  /* 0x0000001f06097819 */ /* 0x002fc800000006ff */
[----:B------:R-:W1:Y:S02]  /*3280*/  SYNCS.PHASECHK.TRANS64.TRYWAIT P1, [R0+URZ+0x5b0], R9 ;  /* 0x0005b009000075a7 */ /* 0x000e6400080211ff */
[----:B-1----:R-:W-:Y:S05]  /*3290*/  @!P1 BRA `(.L_x_45) ;  /* 0x0000003000b89947 */ /* 0x002fea0003800000 */
.L_x_107:
[----:B------:R-:W-:Y:S01]  /*32a0*/  LEA R8, R7, UR39, 0x4 ;  /* 0x0000002707087c11 */ /* 0x000fe2000f8e20ff */
[----:B-1----:R-:W-:Y:S01]  /*32b0*/  VIADD R0, R0, 0x5c0 ;  /* 0x000005c000007836 */ /* 0x002fe20000000000 */
[----:B------:R-:W-:Y:S01]  /*32c0*/  SEL R3, R3, RZ, P0 ;  /* 0x000000ff03037207 */ /* 0x000fe20000000000 */
[----:B------:R-:W-:-:S03]  /*32d0*/  VIADD R7, R7, 0x1 ;  /* 0x0000000107077836 */ /* 0x000fc60000000000 */
[----:B------:R-:W1:Y:S01]  /*32e0*/  LDS.128 R8, [R8+0x640] ;  /* 0x0006400008087984 */ /* 0x000e620000000c00 */
[----:B------:R-:W-:Y:S02]  /*32f0*/  PRMT R0, RZ, 0x654, R0 ;  /* 0x00000654ff007816 */ /* 0x000fe40000000000 */
[C---:B------:R-:W-:Y:S01]  /*3300*/  ISETP.NE.AND P1, PT, R7.reuse, 0x2, PT ;  /* 0x000000020700780c */ /* 0x040fe20003f25270 */
[----:B------:R-:W-:Y:S01]  /*3310*/  @!PT LDS RZ, [RZ] ;  /* 0x00000000fffff984 */ /* 0x000fe20000000800 */
[----:B------:R-:W-:Y:S01]  /*3320*/  @!PT LDS RZ, [RZ] ;  /* 0x00000000fffff984 */ /* 0x000fe20000000800 */
[----:B------:R-:W-:Y:S01]  /*3330*/  @!PT LDS RZ, [RZ] ;  /* 0x00000000fffff984 */ /* 0x000fe20000000800 */
[----:B------:R-:W-:Y:S01]  /*3340*/  @!PT LDS RZ, [RZ] ;  /* 0x00000000fffff984 */ /* 0x000fe20000000800 */
[----:B------:R2:W-:Y:S06]  /*3350*/  MEMBAR.ALL.CTA ;  /* 0x0000000000007992 */ /* 0x0005ec0000008000 */
[----:B--2---:R-:W2:Y:S01]  /*3360*/  FENCE.VIEW.ASYNC.S ;  /* 0x00000000000073c6 */ /* 0x004ea20000000000 */
[----:B------:R-:W-:Y:S01]  /*3370*/  SEL R7, R7, RZ, P1 ;  /* 0x000000ff07077207 */ /* 0x000fe20000800000 */
[----:B--2---:R2:W-:Y:S01]  /*3380*/  SYNCS.ARRIVE.TRANS64.RED.A1T0 RZ, [R0+URZ], RZ ;  /* 0x000000ff00ff79a7 */ /* 0x0045e200081004ff */
[----:B-1----:R-:W-:-:S02]  /*3390*/  LOP3.LUT P3, RZ, R10, 0x1, RZ, 0xc0, !PT ;  /* 0x000000010aff7812 */ /* 0x002fc4000786c0ff */
[----:B------:R-:W-:-:S04]  /*33a0*/  SEL R9, RZ, 0x1, P1 ;  /* 0x00000001ff097807 */ /* 0x000fc80000800000 */
[----:B------:R-:W-:Y:S02]  /*33b0*/  LOP3.LUT R6, R6, R9, RZ, 0x3c, !PT ;  /* 0x0000000906067212 */ /* 0x000fe400078e3cff */
[----:B--2---:R-:W-:-:S04]  /*33c0*/  SEL R0, RZ, 0x1, P0 ;  /* 0x00000001ff007807 */ /* 0x004fc80000000000 */
[----:B------:R-:W-:Y:S01]  /*33d0*/  LOP3.LUT R5, R5, R0, RZ, 0x3c, !PT ;  /* 0x0000000005057212 */ /* 0x000fe200078e3cff */
[----:B------:R-:W-:Y:S06]  /*33e0*/  @P3 BRA `(.L_x_46) ;  /* 0xfffffffc002c3947 */ /* 0x000fec000383ffff */
[----:B------:R-:W-:Y:S01]  /*33f0*/  ULEA UR5, UR6, UR39, 0x3 ;  /* 0x0000002706057291 */ /* 0x000fe2000f8e18ff */
[----:B------:R-:W-:-:S08]  /*3400*/  SHF.L.U32 R3, R12, 0x1f, RZ ;  /* 0x0000001f0c037819 */ /* 0x000fd000000006ff */
[----:B------:R-:W1:Y:S02]  /*3410*/  SYNCS.PHASECHK.TRANS64 P0, [UR5+0x5c0], R3 ;  /* 0x0005c003ff0075a7 */ /* 0x000e640008001005 */
[----:B-1----:R-:W-:Y:S05]  /*3420*/  @P0 BRA `(.L_x_47) ;  /* 0x0000000000080947 */ /* 0x002fea0003800000 */
[----:B------:R-:W1:Y:S02]  /*3430*/  SYNCS.PHASECHK.TRANS64.TRYWAIT P0, [UR5+0x5c0], R3 ;  /* 0x0005c003ff0075a7 */ /* 0x000e640008001105 */
[----:B-1----:R-:W-:Y:S05]  /*3440*/  @!P0 BRA `(.L_x_48) ;  /* 0x0000003000608947 */ /* 0x002fea0003800000 */
.L_x_47:
[----:B------:R-:W-:-:S04]  /*3450*/  UIADD3 UR4, UPT, UPT, UR6, 0x1, URZ ;  /* 0x0000000106047890 */ /* 0x000fc8000fffe0ff */
[----:B------:R-:W-:-:S04]  /*3460*/  UISETP.NE.AND UP0, UPT, UR4, 0x2, UPT ;  /* 0x000000020400788c */ /* 0x000fc8000bf05270 */
[----:B------:R-:W-:Y:S02]  /*3470*/  USEL UR7, URZ, 0x1, UP0 ;  /* 0x00000001ff077887 */ /* 0x000fe40008000000 */
[----:B------:R-:W-:-:S04]  /*3480*/  USEL UR4, UR4, URZ, UP0 ;  /* 0x000000ff04047287 */ /* 0x000fc80008000000 */
[----:B------:R-:W-:Y:S01]  /*3490*/  ULEA UR4, UR4, UR39, 0x3 ;  /* 0x0000002704047291 */ /* 0x000fe2000f8e18ff */
[----:B-1----:R-:W-:-:S04]  /*34a0*/  LOP3.LUT R3, R12, UR7, RZ, 0x3c, !PT ;  /* 0x000000070c037c12 */ /* 0x002fc8000f8e3cff */
[----:B------:R-:W-:-:S04]  /*34b0*/  SHF.L.U32 R0, R3, 0x1f, RZ ;  /* 0x0000001f03007819 */ /* 0x000fc800000006ff */
[----:B------:R-:W1:Y:S02]  /*34c0*/  SYNCS.PHASECHK.TRANS64 P0, [UR4+0x5c0], R0 ;  /* 0x0005c000ff0075a7 */ /* 0x000e640008001004 */
[----:B-1----:R-:W-:Y:S05]  /*34d0*/  @P0 EXIT ;  /* 0x000000000000094d */ /* 0x002fea0003800000 */
[----:B------:R-:W-:Y:S02]  /*34e0*/  SHF.L.U32 R3, R3, 0x1f, RZ ;  /* 0x0000001f03037819 */ /* 0x000fe400000006ff */
[----:B------:R-:W-:-:S07]  /*34f0*/  MOV R0, UR4 ;  /* 0x0000000400007c02 */ /* 0x000fce0008000f00 */
.L_x_49:
[----:B-1----:R1:W2:Y:S02]  /*3500*/  SYNCS.PHASECHK.TRANS64.TRYWAIT P0, [R0+URZ+0x5c0], R3 ;  /* 0x0005c003000075a7 */ /* 0x0022a400080011ff */
[----:B--2---:R-:W-:Y:S05]  /*3510*/  @!P0 NANOSLEEP.SYNCS 0x989680 ;  /* 0x009896800000895d */ /* 0x004fea0003900000 */
[----:B------:R-:W2:Y:S02]  /*3520*/  @!P0 SYNCS.PHASECHK.TRANS64 P0, [R0+URZ+0x5c0], R3 ;  /* 0x0005c003000085a7 */ /* 0x000ea400080010ff */
[----:B--2---:R-:W-:Y:S05]  /*3530*/  @P0 EXIT ;  /* 0x000000000000094d */ /* 0x004fea0003800000 */
[----:B------:R-:W-:Y:S05]  /*3540*/  BRA `(.L_x_49) ;  /* 0xfffffffc00ec7947 */ /* 0x000fea000383ffff */
.L_x_42:
[----:B------:R-:W-:-:S09]  /*3550*/  UISETP.NE.AND UP1, UPT, UR8, URZ, UPT ;  /* 0x000000ff0800728c */ /* 0x000fd2000bf25270 */
[----:B------:R-:W-:Y:S05]  /*3560*/  BRA.U UP1, `(.L_x_50) ;  /* 0x0000000d01787547 */ /* 0x000fea000b800000 */
[----:B------:R-:W-:Y:S01]  /*3570*/  UMOV UR4, 0x40 ;  /* 0x0000004000047882 */ /* 0x000fe20000000000 */
[----:B------:R-:W-:Y:S01]  /*3580*/  NOP ;  /* 0x0000000000007918 */ /* 0x000fe20000000000 */
[----:B------:R-:W-:Y:S01]  /*3590*/  ULEA UR4, UR39, UR4, 0x18 ;  /* 0x0000000427047291 */ /* 0x000fe2000f8ec0ff */
[----:B------:R-:W-:Y:S02]  /*35a0*/  UMOV UR5, 0x400 ;  /* 0x0000040000057882 */ /* 0x000fe40000000000 */
[----:B------:R-:W-:-:S06]  /*35b0*/  ULEA UR39, UR39, UR5, 0x18 ;  /* 0x0000000527277291 */ /* 0x000fcc000f8ec0ff */
[----:B------:R-:W1:Y:S02]  /*35c0*/  LDS.U8 R0, [UR4+0x1c] ;  /* 0x00001c04ff007984 */ /* 0x000e640008000000 */
[----:B-1----:R-:W-:-:S13]  /*35d0*/  ISETP.NE.AND P0, PT, R0, RZ, PT ;  /* 0x000000ff0000720c */ /* 0x002fda0003f05270 */
[----:B------:R-:W-:Y:S05]  /*35e0*/  @P0 BRA `(.L_x_51) ;  /* 0x0000000000580947 */ /* 0x000fea0003800000 */
[----:B------:R-:W-:-:S13]  /*35f0*/  ELECT P0, URZ, PT ;  /* 0x0000000000ff782f */ /* 0x000fda0003800000 */
[----:B------:R-:W-:Y:S05]  /*3600*/  @!P0 BRA `(.L_x_52) ;  /* 0x0000000000608947 */ /* 0x000fea0003800000 */
[----:B------:R-:W-:Y:S01]  /*3610*/  UMOV UR5, 0x10 ;  /* 0x0000001000057882 */ /* 0x000fe20000000000 */
[----:B------:R-:W-:Y:S01]  /*3620*/  HFMA2 R0, -RZ, RZ, 0, 5.9604644775390625e-08 ;  /* 0x00000001ff007431 */ /* 0x000fe200000001ff */
[----:B---3--:R-:W-:-:S03]  /*3630*/  MOV R2, 0xffff ;  /* 0x0000ffff00027802 */ /* 0x008fc60000000f00 */
[----:B------:R-:W-:Y:S04]  /*3640*/  DEPBAR.LE SB1, 0x36 ;  /* 0x00009d800000791a */ /* 0x000fe80000000000 */
[----:B------:R-:W1:Y:S02]  /*3650*/  UTCATOMSWS.FIND_AND_SET.ALIGN UP0, UR5, UR5 ;  /* 0x00000005000575e3 */ /* 0x000e640008000800 */
[----:B-1----:R-:W-:Y:S01]  /*3660*/  MOV R3, UR5 ;  /* 0x0000000500037c02 */ /* 0x002fe20008000f00 */
[----:B------:R-:W-:Y:S06]  /*3670*/  BRA.U UP0, `(.L_x_53) ;  /* 0x0000000100187547 */ /* 0x000fec000b800000 */
.L_x_54:
[----:B------:R-:W-:Y:S05]  /*3680*/  NANOSLEEP 0x64 ;  /* 0x000000640000795d */ /* 0x000fea0003800000 */
[----:B------:R-:W-:-:S05]  /*3690*/  UMOV UR5, 0x10 ;  /* 0x0000001000057882 */ /* 0x000fca0000000000 */
[----:B------:R-:W-:Y:S04]  /*36a0*/  DEPBAR.LE SB1, 0x36 ;  /* 0x00009d800000791a */ /* 0x000fe80000000000 */
[----:B------:R-:W1:Y:S02]  /*36b0*/  UTCATOMSWS.FIND_AND_SET.ALIGN UP0, UR5, UR5 ;  /* 0x00000005000575e3 */ /* 0x000e640008000800 */
[----:B-1----:R-:W-:Y:S01]  /*36c0*/  MOV R3, UR5 ;  /* 0x0000000500037c02 */ /* 0x002fe20008000f00 */
[----:B------:R-:W-:Y:S05]  /*36d0*/  BRA.U !UP0, `(.L_x_54) ;  /* 0xfffffffd08e87547 */ /* 0x000fea000b83ffff */
.L_x_53:
[-C--:B------:R-:W-:Y:S02]  /*36e0*/  SHF.L.U32 R2, R2, R3.reuse, RZ ;  /* 0x0000000302027219 */ /* 0x080fe400000006ff */
[----:B------:R-:W-:Y:S01]  /*36f0*/  SHF.L.U32 R0, R0, R3, RZ ;  /* 0x0000000300007219 */ /* 0x000fe200000006ff */
[----:B------:R-:W-:Y:S02]  /*3700*/  IMAD.SHL.U32 R3, R3, 0x20, RZ ;  /* 0x0000002003037824 */ /* 0x000fe400078e00ff */
[----:B------:R1:W-:Y:S04]  /*3710*/  ATOMS.OR RZ, [UR4+0x14], R2 ;  /* 0x00001402ffff798c */ /* 0x0003e8000b000004 */
[----:B------:R1:W-:Y:S04]  /*3720*/  ATOMS.OR RZ, [UR4+0x18], R0 ;  /* 0x00001800ffff798c */ /* 0x0003e8000b000004 */
[----:B------:R1:W-:Y:S01]  /*3730*/  STS [UR39+0x660], R3 ;  /* 0x00066003ff007988 */ /* 0x0003e20008000827 */
[----:B------:R-:W-:Y:S05]  /*3740*/  BRA `(.L_x_52) ;  /* 0x0000000000107947 */ /* 0x000fea0003800000 */
.L_x_51:
[----:B------:R-:W-:Y:S02]  /*3750*/  MOV R0, 0xffffffff ;  /* 0xffffffff00007802 */ /* 0x000fe40000000f00 */
[----:B---3--:R-:W-:-:S03]  /*3760*/  MOV R2, 0x3790 ;  /* 0x0000379000027802 */ /* 0x008fc60000000f00 */
[----:B------:R1:W-:Y:S04]  /*3770*/  STS [UR39+0x660], R0 ;  /* 0x00066000ff007988 */ /* 0x0003e80008000827 */
[----:B-1---5:R-:W-:Y:S05]  /*3780*/  CALL.REL.NOINC `($__internal_1_$__cuda_sm10x_tcgen05_guardrail_trap_phase_invalid_during_alloc) ;  /* 0x0000003000e07944 */ /* 0x022fea0003c00000 */
.L_x_52:
[----:B------:R-:W-:Y:S05]  /*3790*/  WARPSYNC.ALL ;  /* 0x0000000000007948 */ /* 0x000fea0003800000 */
[----:B------:R-:W2:Y:S01]  /*37a0*/  S2UR UR6, SR_CgaCtaId ;  /* 0x00000000000679c3 */ /* 0x000ea20000008800 */
[----:B------:R-:W-:Y:S01]  /*37b0*/  UMOV UR4, 0x400 ;  /* 0x0000040000047882 */ /* 0x000fe20000000000 */
[----:B------:R-:W-:-:S06]  /*37c0*/  NOP ;  /* 0x0000000000007918 */ /* 0x000fcc0000000000 */
[----:B------:R-:W-:Y:S06]  /*37d0*/  BAR.ARV 0x6, 0xa0 ;  /* 0x0182800000007b1d */ /* 0x000fec0000002000 */
[----:B------:R-:W4:Y:S01]  /*37e0*/  LDCU UR7, c[0x0][0x38c] ;  /* 0x00007180ff0777ac */ /* 0x000f220008000800 */
[----:B------:R-:W-:Y:S01]  /*37f0*/  IMAD.MOV.U32 R11, RZ, RZ, 0x1 ;  /* 0x00000001ff0b7424 */ /* 0x000fe200078e00ff */
[----:B------:R-:W-:Y:S01]  /*3800*/  CS2R R8, SRZ ;  /* 0x0000000000087805 */ /* 0x000fe2000001ff00 */
[----:B------:R-:W-:Y:S01]  /*3810*/  IMAD.MOV.U32 R10, RZ, RZ, RZ ;  /* 0x000000ffff0a7224 */ /* 0x000fe200078e00ff */
[----:B------:R-:W-:Y:S01]  /*3820*/  UMOV UR18, URZ ;  /* 0x000000ff00127c82 */ /* 0x000fe20008000000 */
[----:B------:R-:W-:Y:S01]  /*3830*/  UMOV UR17, URZ ;  /* 0x000000ff00117c82 */ /* 0x000fe20008000000 */
[----:B------:R-:W-:Y:S01]  /*3840*/  UMOV UR20, 0x0 ;  /* 0x0000000000147882 */ /* 0x000fe20000000000 */
[----:B------:R-:W-:Y:S01]  /*3850*/  UMOV UR21, 0x40404a0 ;  /* 0x040404a000157882 */ /* 0x000fe20000000000 */
[----:B--2---:R-:W-:Y:S01]  /*3860*/  ULEA UR6, UR6, UR4, 0x18 ;  /* 0x0000000406067291 */ /* 0x004fe2000f8ec0ff */
[----:B------:R-:W2:Y:S03]  /*3870*/  LDCU UR4, c[0x0][0x38c] ;  /* 0x00007180ff0477ac */ /* 0x000ea60008000800 */
[----:B------:R-:W-:-:S02]  /*3880*/  UIADD3 UR11, UPT, UPT, UR6, 0xf00, URZ ;  /* 0x00000f00060b7890 */ /* 0x000fc4000fffe0ff */
[----:B----4-:R-:W-:-:S03]  /*3890*/  UIADD3 UR7, UPT, UPT, UR7, 0x1f, URZ ;  /* 0x0000001f07077890 */ /* 0x010fc6000fffe0ff */
[----:B-1----:R-:W1:Y:S01]  /*38a0*/  LDS R0, [UR6+0x660] ;  /* 0x00066006ff007984 */ /* 0x002e620008000800 */
[----:B------:R-:W-:Y:S02]  /*38b0*/  UIADD3 UR12, UPT, UPT, UR6, 0x2d700, URZ ;  /* 0x0002d700060c7890 */ /* 0x000fe4000fffe0ff */
[----:B------:R-:W-:Y:S02]  /*38c0*/  USHF.R.S32.HI UR5, URZ, 0x1f, UR7 ;  /* 0x0000001fff057899 */ /* 0x000fe40008011407 */
[----:B------:R-:W-:Y:S02]  /*38d0*/  USHF.R.U32.HI UR11, URZ, 0x4, UR11 ;  /* 0x00000004ff0b7899 */ /* 0x000fe4000801160b */
[----:B------:R-:W-:Y:S02]  /*38e0*/  ULEA.HI UR5, UR5, UR7, URZ, 0x5 ;  /* 0x0000000705057291 */ /* 0x000fe4000f8f28ff */
[----:B------:R-:W-:Y:S02]  /*38f0*/  USHF.R.U32.HI UR12, URZ, 0x4, UR12 ;  /* 0x00000004ff0c7899 */ /* 0x000fe4000801160c */
[----:B------:R-:W-:-:S02]  /*3900*/  USHF.R.S32.HI UR5, URZ, 0x5, UR5 ;  /* 0x00000005ff057899 */ /* 0x000fc40008011405 */
[----:B------:R-:W-:Y:S02]  /*3910*/  ULOP3.LUT UR11, UR11, 0x3fff, URZ, 0xc0, !UPT ;  /* 0x00003fff0b0b7892 */ /* 0x000fe4000f8ec0ff */
[----:B------:R-:W-:Y:S02]  /*3920*/  UISETP.LT.AND UP0, UPT, UR5, 0x1, UPT ;  /* 0x000000010500788c */ /* 0x000fe4000bf01270 */
[----:B------:R-:W-:Y:S02]  /*3930*/  ULOP3.LUT UR12, UR12, 0x3fff, URZ, 0xc0, !UPT ;  /* 0x00003fff0c0c7892 */ /* 0x000fe4000f8ec0ff */
[----:B------:R-:W-:Y:S02]  /*3940*/  USEL UR10, UR5, 0x1, !UP0 ;  /* 0x00000001050a7887 */ /* 0x000fe4000c000000 */
[----:B------:R-:W-:Y:S02]  /*3950*/  ULOP3.LUT UR11, UR11, 0x10000, URZ, 0xfc, !UPT ;  /* 0x000100000b0b7892 */ /* 0x000fe4000f8efcff */
[----:B------:R-:W-:-:S02]  /*3960*/  ULOP3.LUT UR12, UR12, 0x10000, URZ, 0xfc, !UPT ;  /* 0x000100000c0c7892 */ /* 0x000fc4000f8efcff */
[----:B------:R-:W-:Y:S02]  /*3970*/  UIADD3 UR10, UPT, UPT, -UR10, URZ, URZ ;  /* 0x000000ff0a0a7290 */ /* 0x000fe4000fffe1ff */
[----:B--2---:R-:W-:Y:S01]  /*3980*/  UISETP.GE.AND UP3, UPT, UR4, 0x1, UPT ;  /* 0x000000010400788c */ /* 0x004fe2000bf66270 */
[----:B-1----:R-:W-:-:S15]  /*3990*/  R2UR UR19, R0 ;  /* 0x00000000001372ca */ /* 0x002fde00000e0000 */
.L_x_61:
[----:B------:R-:W-:Y:S02]  /*39a0*/  LEA R0, R10, UR6, 0x3 ;  /* 0x000000060a007c11 */ /* 0x000fe4000f8e18ff */
[----:B------:R-:W-:Y:S02]  /*39b0*/  SHF.L.U32 R5, R9, 0x1f, RZ ;  /* 0x0000001f09057819 */ /* 0x000fe400000006ff */
[----:B------:R-:W-:Y:S01]  /*39c0*/  PLOP3.LUT P0, PT, PT, PT, UP3, 0x80, 0x8 ;  /* 0x000000000008781c */ /* 0x000fe20003f0f038 */
[----:B------:R-:W-:Y:S01]  /*39d0*/  VIADD R3, R0, 0x5c0 ;  /* 0x000005c000037836 */ /* 0x000fe20000000000 */
[----:B-1----:R-:W1:Y:S02]  /*39e0*/  SYNCS.PHASECHK.TRANS64.TRYWAIT P1, [R0+URZ+0x5b0], R5 ;  /* 0x0005b005000075a7 */ /* 0x002e6400080211ff */
[----:B-1-3--:R-:W-:Y:S09]  /*39f0*/  @!P1 BRA `(.L_x_55) ;  /* 0x0000002c000c9947 */ /* 0x00aff20003800000 */
.L_x_109:
[----:B------:R-:W-:Y:S01]  /*3a00*/  LEA R4, R10, UR6, 0x4 ;  /* 0x000000060a047c11 */ /* 0x000fe2000f8e20ff */
[----:B------:R-:W-:Y:S01]  /*3a10*/  @UP3 ULEA UR4, UR17, UR6, 0x3 ;  /* 0x0000000611043291 */ /* 0x000fe2000f8e18ff */
[----:B------:R-:W-:Y:S01]  /*3a20*/  PLOP3.LUT P2, PT, PT, PT, PT, 0x80, 0x8 ;  /* 0x000000000008781c */ /* 0x000fe20003f4f070 */
[----:B------:R-:W-:Y:S01]  /*3a30*/  ULEA UR9, UR18, UR6, 0x3 ;  /* 0x0000000612097291 */ /* 0x000fe2000f8e18ff */
[----:B------:R-:W-:Y:S02]  /*3a40*/  PRMT R3, RZ, 0x654, R3 ;  /* 0x00000654ff037816 */ /* 0x000fe40000000003 */
[----:B-1----:R-:W1:Y:S01]  /*3a50*/  LDS.128 R4, [R4+0x640] ;  /* 0x0006400004047984 */ /* 0x002e620000000c00 */
[----:B---3--:R-:W-:Y:S02]  /*3a60*/  @P0 SHF.L.U32 R2, R8, 0x1f, RZ ;  /* 0x0000001f08020819 */ /* 0x008fe400000006ff */
[----:B------:R-:W-:Y:S01]  /*3a70*/  SHF.L.U32 R0, R11, 0x1f, RZ ;  /* 0x0000001f0b007819 */ /* 0x000fe200000006ff */
[----:B------:R-:W-:Y:S01]  /*3a80*/  @!PT LDS RZ, [RZ] ;  /* 0x00000000fffff984 */ /* 0x000fe20000000800 */
[----:B------:R-:W-:Y:S01]  /*3a90*/  @!PT LDS RZ, [RZ] ;  /* 0x00000000fffff984 */ /* 0x000fe20000000800 */
[----:B------:R-:W-:Y:S01]  /*3aa0*/  @!PT LDS RZ, [RZ] ;  /* 0x00000000fffff984 */ /* 0x000fe20000000800 */
[----:B------:R-:W-:Y:S01]  /*3ab0*/  @!PT LDS RZ, [RZ] ;  /* 0x00000000fffff984 */ /* 0x000fe20000000800 */
[----:B------:R2:W-:Y:S06]  /*3ac0*/  MEMBAR.ALL.CTA ;  /* 0x0000000000007992 */ /* 0x0005ec0000008000 */
[----:B--2---:R-:W2:Y:S02]  /*3ad0*/  FENCE.VIEW.ASYNC.S ;  /* 0x00000000000073c6 */ /* 0x004ea40000000000 */
[----:B--2---:R2:W-:Y:S01]  /*3ae0*/  SYNCS.ARRIVE.TRANS64.RED.A1T0 RZ, [R3+URZ], RZ ;  /* 0x000000ff03ff79a7 */ /* 0x0045e200081004ff */
[----:B------:R2:W3:Y:S01]  /*3af0*/  @P0 SYNCS.PHASECHK.TRANS64.TRYWAIT P2, [UR4], R2 ;  /* 0x00000002ff0005a7 */ /* 0x0004e20008041104 */
[----:B-1----:R-:W-:Y:S01]  /*3b00*/  LOP3.LUT P1, RZ, R6, 0x1, RZ, 0xc0, !PT ;  /* 0x0000000106ff7812 */ /* 0x002fe2000782c0ff */
[----:B------:R-:W1:Y:S02]  /*3b10*/  SYNCS.PHASECHK.TRANS64.TRYWAIT P0, [UR9+0x5f0], R0 ;  /* 0x0005f000ff0075a7 */ /* 0x000e640008001109 */
[----:B-123--:R-:W-:Y:S10]  /*3b20*/  @!P0 BRA `(.L_x_56) ;  /* 0x0000002800d48947 */ /* 0x00eff40003800000 */
.L_x_111:
[----:B------:R-:W-:Y:S01]  /*3b30*/  IADD3 R10, PT, PT, R10, 0x1, RZ ;  /* 0x000000010a0a7810 */ /* 0x000fe20007ffe0ff */
[----:B------:R-:W-:Y:S06]  /*3b40*/  BRA.U !UP3, `(.L_x_57) ;  /* 0x000000010ba07547 */ /* 0x000fec000b800000 */
[----:B------:R-:W-:Y:S02]  /*3b50*/  ULEA.HI UR8, UR18, UR18, URZ, 0x1 ;  /* 0x0000001212087291 */ /* 0x000fe4000f8f08ff */
[----:B------:R-:W-:Y:S02]  /*3b60*/  UPLOP3.LUT UP4, UPT, UPT, UPT, UPT, 0x40, 0x4 ;  /* 0x000000000004789c */ /* 0x000fe40003f8e870 */
[----:B------:R-:W-:Y:S02]  /*3b70*/  USHF.L.U32 UR4, UR8, 0x3, URZ ;  /* 0x0000000308047899 */ /* 0x000fe400080006ff */
[----:B------:R-:W-:Y:S02]  /*3b80*/  ULOP3.LUT UR8, UR8, 0xffe, URZ, 0xc0, !UPT ;  /* 0x00000ffe08087892 */ /* 0x000fe4000f8ec0ff */
[----:B------:R-:W-:Y:S02]  /*3b90*/  ULOP3.LUT UR4, UR4, 0xfffffff0, URZ, 0xc0, !UPT ;  /* 0xfffffff004047892 */ /* 0x000fe4000f8ec0ff */
[----:B------:R-:W-:-:S02]  /*3ba0*/  UIADD3 UR8, UPT, UPT, -UR8, UR18, URZ ;  /* 0x0000001208087290 */ /* 0x000fc4000fffe1ff */
[----:B------:R-:W-:Y:S01]  /*3bb0*/  UIADD3 UR4, UPT, UPT, UR19, UR4, URZ ;  /* 0x0000000413047290 */ /* 0x000fe2000fffe0ff */
[----:B------:R-:W-:Y:S01]  /*3bc0*/  UMOV UR16, UR10 ;  /* 0x0000000a00107c82 */ /* 0x000fe20008000000 */
[----:B------:R-:W-:Y:S02]  /*3bd0*/  UMOV UR15, UR5 ;  /* 0x00000005000f7c82 */ /* 0x000fe40008000000 */
[----:B------:R-:W-:Y:S01]  /*3be0*/  ULEA UR8, UR8, UR4, 0x14 ;  /* 0x0000000408087291 */ /* 0x000fe2000f8ea0ff */
[----:B------:R-:W-:-:S11]  /*3bf0*/  UMOV UR14, UR17 ;  /* 0x00000011000e7c82 */ /* 0x000fd60008000000 */
.L_x_60:
[----:B------:R-:W-:Y:S02]  /*3c00*/  UIADD3 UR16, UPT, UPT, UR16, 0x1, URZ ;  /* 0x0000000110107890 */ /* 0x000fe4000fffe0ff */
[----:B--2---:R-:W-:Y:S02]  /*3c10*/  ULEA UR7, UR14, UR6, 0x3 ;  /* 0x000000060e077291 */ /* 0x004fe4000f8e18ff */
[----:B------:R-:W-:Y:S01]  /*3c20*/  UISETP.NE.AND UP0, UPT, UR16, URZ, UPT ;  /* 0x000000ff1000728c */ /* 0x000fe2000bf05270 */
[----:B---3--:R-:W-:Y:S10]  /*3c30*/  @P2 BRA `(.L_x_58) ;  /* 0x00000000000c2947 */ /* 0x008ff40003800000 */
[----:B-1----:R-:W-:Y:S04]  /*3c40*/  SHF.L.U32 R3, R8, 0x1f, RZ ;  /* 0x0000001f08037819 */ /* 0x002fe800000006ff */
[----:B------:R-:W1:Y:S02]  /*3c50*/  SYNCS.PHASECHK.TRANS64.TRYWAIT P0, [UR7], R3 ;  /* 0x00000003ff0075a7 */ /* 0x000e640008001107 */
[----:B-1----:R-:W-:Y:S05]  /*3c60*/  @!P0 BRA `(.L_x_59) ;  /* 0x00000028009c8947 */ /* 0x002fea0003800000 */
.L_x_58:
[----:B------:R-:W-:Y:S01]  /*3c70*/  UISETP.NE.AND UP1, UPT, UR15, 0x1, UPT ;  /* 0x000000010f00788c */ /* 0x000fe2000bf25270 */
[----:B------:R-:W-:Y:S01]  /*3c80*/  PLOP3.LUT P2, PT, PT, PT, PT, 0x80, 0x8 ;  /* 0x000000000008781c */ /* 0x000fe20003f4f070 */
[----:B------:R-:W-:Y:S02]  /*3c90*/  UIADD3 UR17, UPT, UPT, UR14, 0x1, URZ ;  /* 0x000000010e117890 */ /* 0x000fe4000fffe0ff */
[----:B------:R-:W-:Y:S02]  /*3ca0*/  ULEA UR22, UR14, UR12, 0x5 ;  /* 0x0000000c0e167291 */ /* 0x000fe4000f8e28ff */
[----:B------:R-:W-:Y:S01]  /*3cb0*/  UISETP.NE.AND UP2, UPT, UR17, 0x59, UPT ;  /* 0x000000591100788c */ /* 0x000fe2000bf45270 */
[----:B------:R-:W-:Y:S01]  /*3cc0*/  PLOP3.LUT P0, PT, PT, PT, UP1, 0x80, 0x8 ;  /* 0x000000000008781c */ /* 0x000fe20003f0f018 */
[----:B------:R-:W-:Y:S02]  /*3cd0*/  ULEA UR24, UR14, UR11, 0x7 ;  /* 0x0000000b0e187291 */ /* 0x000fe4000f8e38ff */
[----:B------:R-:W-:Y:S02]  /*3ce0*/  USEL UR13, URZ, 0x1, UP2 ;  /* 0x00000001ff0d7887 */ /* 0x000fe40009000000 */
[----:B------:R-:W-:Y:S02]  /*3cf0*/  USEL UR17, UR17, URZ, UP2 ;  /* 0x000000ff11117287 */ /* 0x000fe40009000000 */
[----:B------:R-:W-:Y:S02]  /*3d00*/  UIADD3 UR7, UPT, UPT, UR7, 0x2c8, URZ ;  /* 0x000002c807077890 */ /* 0x000fe4000fffe0ff */
[----:B------:R-:W-:Y:S01]  /*3d10*/  @UP1 ULEA UR4, UR17, UR6, 0x3 ;  /* 0x0000000611041291 */ /* 0x000fe2000f8e18ff */
[----:B------:R-:W-:Y:S01]  /*3d20*/  LOP3.LUT R8, R8, UR13, RZ, 0x3c, !PT ;  /* 0x0000000d08087c12 */ /* 0x000fe2000f8e3cff */
[----:B------:R-:W-:Y:S01]  /*3d30*/  UMOV UR23, 0xc0004010 ;  /* 0xc000401000177882 */ /* 0x000fe20000000000 */
[----:B------:R-:W-:Y:S01]  /*3d40*/  UMOV UR25, 0xc0004010 ;  /* 0xc000401000197882 */ /* 0x000fe20000000000 */
[----:B------:R-:W-:Y:S01]  /*3d50*/  UIADD3 UR15, UPT, UPT, UR15, -0x1, URZ ;  /* 0xffffffff0f0f7890 */ /* 0x000fe2000fffe0ff */
[----:B-1----:R-:W-:Y:S01]  /*3d60*/  @P0 SHF.L.U32 R0, R8, 0x1f, RZ ;  /* 0x0000001f08000819 */ /* 0x002fe200000006ff */
[----:B------:R-:W-:Y:S03]  /*3d70*/  UMOV UR14, UR17 ;  /* 0x00000011000e7c82 */ /* 0x000fe60008000000 */
[----:B------:R2:W3:Y:S01]  /*3d80*/  @P0 SYNCS.PHASECHK.TRANS64.TRYWAIT P2, [UR4], R0 ;  /* 0x00000000ff0005a7 */ /* 0x0004e20008041104 */
[----:B------:R2:W-:Y:S01]  /*3d90*/  UTCIMMA gdesc[UR24], gdesc[UR22], tmem[UR8], tmem[UR20], idesc[UR21], UP4 ;  /* 0x00ff1416180075ea */ /* 0x0005e2000a000108 */
[----:B------:R-:W-:Y:S01]  /*3da0*/  UPLOP3.LUT UP4, UPT, UPT, UPT, UPT, 0x80, 0x8 ;  /* 0x000000000008789c */ /* 0x000fe20003f8f070 */
[----:B------:R2:W-:Y:S01]  /*3db0*/  UTCBAR [UR7], URZ ;  /* 0x000000ff070073e9 */ /* 0x0005e200080000ff */
[----:B------:R-:W-:Y:S09]  /*3dc0*/  BRA.U UP0, `(.L_x_60) ;  /* 0xfffffffd008c7547 */ /* 0x000ff2000b83ffff */
.L_x_57:
[----:B------:R-:W-:Y:S01]  /*3dd0*/  UIADD3 UR18, UPT, UPT, UR18, 0x1, URZ ;  /* 0x0000000112127890 */ /* 0x000fe2000fffe0ff */
[C---:B------:R-:W-:Y:S01]  /*3de0*/  ISETP.NE.AND P0, PT, R10.reuse, 0x2, PT ;  /* 0x000000020a00780c */ /* 0x040fe20003f05270 */
[----:B------:R-:W-:Y:S02]  /*3df0*/  UIADD3 UR9, UPT, UPT, UR9, 0x5d0, URZ ;  /* 0x000005d009097890 */ /* 0x000fe4000fffe0ff */
[----:B------:R-:W-:Y:S01]  /*3e00*/  UISETP.NE.AND UP0, UPT, UR18, 0x4, UPT ;  /* 0x000000041200788c */ /* 0x000fe2000bf05270 */
[----:B-12---:R-:W-:Y:S02]  /*3e10*/  SEL R0, RZ, 0x1, P0 ;  /* 0x00000001ff007807 */ /* 0x006fe40000000000 */
[----:B------:R-:W-:Y:S01]  /*3e20*/  SEL R10, R10, RZ, P0 ;  /* 0x000000ff0a0a7207 */ /* 0x000fe20000000000 */
[----:B------:R-:W-:Y:S01]  /*3e30*/  USEL UR4, URZ, 0x1, UP0 ;  /* 0x00000001ff047887 */ /* 0x000fe20008000000 */
[----:B------:R-:W-:Y:S01]  /*3e40*/  LOP3.LUT R9, R9, R0, RZ, 0x3c, !PT ;  /* 0x0000000009097212 */ /* 0x000fe200078e3cff */
[----:B------:R-:W-:Y:S01]  /*3e50*/  USEL UR18, UR18, URZ, UP0 ;  /* 0x000000ff12127287 */ /* 0x000fe20008000000 */
[----:B------:R1:W-:Y:S03]  /*3e60*/  UTCBAR [UR9], URZ ;  /* 0x000000ff090073e9 */ /* 0x0003e600080000ff */
[----:B------:R-:W-:Y:S01]  /*3e70*/  LOP3.LUT R11, R11, UR4, RZ, 0x3c, !PT ;  /* 0x000000040b0b7c12 */ /* 0x000fe2000f8e3cff */
[----:B------:R-:W-:Y:S07]  /*3e80*/  @P1 BRA `(.L_x_61) ;  /* 0xfffffff800c41947 */ /* 0x000fee000383ffff */
[----:B------:R-:W2:Y:S01]  /*3e90*/  S2UR UR4, SR_CgaCtaId ;  /* 0x00000000000479c3 */ /* 0x000ea20000008800 */
[----:B------:R-:W-:Y:S01]  /*3ea0*/  ELECT P0, URZ, PT ;  /* 0x0000000000ff782f */ /* 0x000fe20003800000 */
[----:B------:R-:W-:Y:S01]  /*3eb0*/  IMAD.MOV.U32 R0, RZ, RZ, 0x1 ;  /* 0x00000001ff007424 */ /* 0x000fe200078e00ff */
[----:B------:R-:W-:Y:S01]  /*3ec0*/  UIADD3 UR6, UPT, UPT, UR6, 0x5f0, URZ ;  /* 0x000005f006067890 */ /* 0x000fe2000fffe0ff */
[----:B------:R-:W-:Y:S01]  /*3ed0*/  SHF.L.U32 R3, R11, 0x1f, RZ ;  /* 0x0000001f0b037819 */ /* 0x000fe200000006ff */
[----:B------:R-:W-:-:S03]  /*3ee0*/  UMOV UR5, 0x40 ;  /* 0x0000004000057882 */ /* 0x000fc60000000000 */
[----:B------:R-:W-:Y:S01]  /*3ef0*/  UVIRTCOUNT.DEALLOC.SMPOOL 0x80 ;  /* 0x000000800000784c */ /* 0x000fe20000000000 */
[----:B--2---:R-:W-:Y:S02]  /*3f00*/  ULEA UR4, UR4, UR5, 0x18 ;  /* 0x0000000504047291 */ /* 0x004fe4000f8ec0ff */
[----:B------:R-:W-:-:S07]  /*3f10*/  ULEA UR5, UR18, UR6, 0x3 ;  /* 0x0000000612057291 */ /* 0x000fce000f8e18ff */
[----:B------:R2:W-:Y:S02]  /*3f20*/  @P0 STS.U8 [UR4+0x1c], R0 ;  /* 0x00001c00ff000988 */ /* 0x0005e40008000004 */
[----:B------:R-:W4:Y:S02]  /*3f30*/  SYNCS.PHASECHK.TRANS64.TRYWAIT P0, [UR5], R3 ;  /* 0x00000003ff0075a7 */ /* 0x000f240008001105 */
[----:B--2-4-:R-:W-:Y:S05]  /*3f40*/  @!P0 BRA `(.L_x_62) ;  /* 0x0000002400fc8947 */ /* 0x014fea0003800000 */
.L_x_114:
[----:B------:R-:W-:-:S04]  /*3f50*/  UIADD3 UR7, UPT, UPT, UR18, 0x1, URZ ;  /* 0x0000000112077890 */ /* 0x000fc8000fffe0ff */
[----:B------:R-:W-:-:S04]  /*3f60*/  UISETP.NE.AND UP0, UPT, UR7, 0x4, UPT ;  /* 0x000000040700788c */ /* 0x000fc8000bf05270 */
[----:B------:R-:W-:Y:S02]  /*3f70*/  USEL UR8, URZ, 0x1, UP0 ;  /* 0x00000001ff087887 */ /* 0x000fe40008000000 */
[----:B------:R-:W-:-:S04]  /*3f80*/  USEL UR7, UR7, URZ, UP0 ;  /* 0x000000ff07077287 */ /* 0x000fc80008000000 */
[----:B------:R-:W-:Y:S01]  /*3f90*/  ULEA UR5, UR7, UR6, 0x3 ;  /* 0x0000000607057291 */ /* 0x000fe2000f8e18ff */
[----:B------:R-:W-:-:S04]  /*3fa0*/  LOP3.LUT R2, R11, UR8, RZ, 0x3c, !PT ;  /* 0x000000080b027c12 */ /* 0x000fc8000f8e3cff */
[----:B--2---:R-:W-:-:S04]  /*3fb0*/  SHF.L.U32 R3, R2, 0x1f, RZ ;  /* 0x0000001f02037819 */ /* 0x004fc800000006ff */
[----:B------:R-:W2:Y:S02]  /*3fc0*/  SYNCS.PHASECHK.TRANS64.TRYWAIT P0, [UR5], R3 ;  /* 0x00000003ff0075a7 */ /* 0x000ea40008001105 */
[----:B--2---:R-:W-:Y:S05]  /*3fd0*/  @!P0 BRA `(.L_x_63) ;  /* 0x0000002400f08947 */ /* 0x004fea0003800000 */
.L_x_116:
        /* <DEDUP_REMOVED lines=9> */
.L_x_118:
[----:B------:R-:W-:-:S04]  /*4070*/  UIADD3 UR7, UPT, UPT, UR7, 0x1, URZ ;  /* 0x0000000107077890 */ /* 0x000fc8000fffe0ff */
[----:B------:R-:W-:-:S04]  /*4080*/  UISETP.NE.AND UP0, UPT, UR7, 0x4, UPT ;  /* 0x000000040700788c */ /* 0x000fc8000bf05270 */
[----:B------:R-:W-:Y:S02]  /*4090*/  USEL UR5, URZ, 0x1, UP0 ;  /* 0x00000001ff057887 */ /* 0x000fe40008000000 */
[----:B------:R-:W-:-:S04]  /*40a0*/  USEL UR7, UR7, URZ, UP0 ;  /* 0x000000ff07077287 */ /* 0x000fc80008000000 */
[----:B------:R-:W-:Y:S01]  /*40b0*/  ULEA UR7, UR7, UR6, 0x3 ;  /* 0x0000000607077291 */ /* 0x000fe2000f8e18ff */
[----:B--2---:R-:W-:-:S04]  /*40c0*/  LOP3.LUT R3, R2, UR5, RZ, 0x3c, !PT ;  /* 0x0000000502037c12 */ /* 0x004fc8000f8e3cff */
[----:B------:R-:W-:-:S04]  /*40d0*/  SHF.L.U32 R3, R3, 0x1f, RZ ;  /* 0x0000001f03037819 */ /* 0x000fc800000006ff */
[----:B------:R-:W2:Y:S02]  /*40e0*/  SYNCS.PHASECHK.TRANS64.TRYWAIT P0, [UR7], R3 ;  /* 0x00000003ff0075a7 */ /* 0x000ea40008001107 */
[----:B--2---:R-:W-:Y:S05]  /*40f0*/  @!P0 BRA `(.L_x_65) ;  /* 0x0000002400d88947 */ /* 0x004fea0003800000 */
.L_x_120:
[----:B------:R-:W-:Y:S01]  /*4100*/  NOP ;  /* 0x0000000000007918 */ /* 0x000fe20000000000 */
[----:B--2---:R-:W2:Y:S01]  /*4110*/  LDS R0, [UR4+0x14] ;  /* 0x00001404ff007984 */ /* 0x004ea20008000800 */
[----:B------:R-:W-:Y:S01]  /*4120*/  ULOP3.LUT UR6, UR19, 0xffff, URZ, 0xc0, !UPT ;  /* 0x0000ffff13067892 */ /* 0x000fe2000f8ec0ff */
[----:B------:R-:W-:Y:S01]  /*4130*/  UMOV UR8, 0xffff ;  /* 0x0000ffff00087882 */ /* 0x000fe20000000000 */
[----:B------:R-:W-:Y:S02]  /*4140*/  UMOV UR5, 0x1 ;  /* 0x0000000100057882 */ /* 0x000fe40000000000 */
[----:B------:R-:W-:-:S04]  /*4150*/  USHF.R.U32.HI UR6, URZ, 0x5, UR6 ;  /* 0x00000005ff067899 */ /* 0x000fc80008011606 */
[----:B------:R-:W-:Y:S02]  /*4160*/  USHF.L.U32 UR8, UR8, UR6, URZ ;  /* 0x0000000608087299 */ /* 0x000fe400080006ff */
[----:B------:R-:W-:-:S04]  /*4170*/  USHF.L.U32 UR5, UR5, UR6, URZ ;  /* 0x0000000605057299 */ /* 0x000fc800080006ff */
[----:B--2---:R-:W-:-:S04]  /*4180*/  LOP3.LUT R0, R0, UR8, RZ, 0xc0, !PT ;  /* 0x0000000800007c12 */ /* 0x004fc8000f8ec0ff */
[----:B------:R-:W-:-:S13]  /*4190*/  ISETP.NE.AND P0, PT, R0, UR8, PT ;  /* 0x0000000800007c0c */ /* 0x000fda000bf05270 */
[----:B------:R-:W-:Y:S05]  /*41a0*/  @P0 BRA `(.L_x_66) ;  /* 0x0000000000580947 */ /* 0x000fea0003800000 */
[----:B------:R-:W2:Y:S02]  /*41b0*/  LDS R0, [UR4+0x18] ;  /* 0x00001804ff007984 */ /* 0x000ea40008000800 */
[----:B--2---:R-:W-:-:S04]  /*41c0*/  LOP3.LUT R0, R0, UR5, RZ, 0xc0, !PT ;  /* 0x0000000500007c12 */ /* 0x004fc8000f8ec0ff */
[----:B------:R-:W-:-:S13]  /*41d0*/  ISETP.NE.AND P0, PT, R0, UR5, PT ;  /* 0x0000000500007c0c */ /* 0x000fda000bf05270 */
[----:B------:R-:W-:Y:S05]  /*41e0*/  @P0 BRA `(.L_x_67) ;  /* 0x00000000003c0947 */ /* 0x000fea0003800000 */
[----:B------:R-:W2:Y:S01]  /*41f0*/  S2R R2, SR_LANEID ;  /* 0x0000000000027919 */ /* 0x000ea20000000000 */
[----:B------:R-:W-:Y:S01]  /*4200*/  ULOP3.LUT UR8, URZ, UR8, URZ, 0x33, !UPT ;  /* 0x00000008ff087292 */ /* 0x000fe2000f8e33ff */
[----:B------:R-:W-:Y:S01]  /*4210*/  LOP3.LUT R4, RZ, UR5, RZ, 0x33, !PT ;  /* 0x00000005ff047c12 */ /* 0x000fe2000f8e33ff */
[----:B------:R-:W-:Y:S02]  /*4220*/  VOTEU.ANY UR7, UPT, PT ;  /* 0x0000000000077886 */ /* 0x000fe400038e0100 */
[----:B------:R-:W-:Y:S01]  /*4230*/  UFLO.U32 UR7, UR7 ;  /* 0x00000007000772bd */ /* 0x000fe200080e0000 */
[----:B------:R-:W4:Y:S01]  /*4240*/  REDUX UR5, R4 ;  /* 0x00000000040573c4 */ /* 0x000f220000000000 */
[----:B------:R-:W-:-:S06]  /*4250*/  IMAD.U32 R0, RZ, RZ, UR8 ;  /* 0x00000008ff007e24 */ /* 0x000fcc000f8e00ff */
[----:B------:R1:W-:Y:S01]  /*4260*/  UTCATOMSWS.AND URZ, UR8 ;  /* 0x0000000800ff79e3 */ /* 0x0003e20008000000 */
[----:B------:R-:W3:Y:S01]  /*4270*/  REDUX UR6, R0 ;  /* 0x00000000000673c4 */ /* 0x000ee20000000000 */
[----:B--2---:R-:W-:Y:S01]  /*4280*/  ISETP.EQ.U32.AND P0, PT, R2, UR7, PT ;  /* 0x0000000702007c0c */ /* 0x004fe2000bf02070 */
[----:B----4-:R-:W-:Y:S01]  /*4290*/  IMAD.U32 R2, RZ, RZ, UR5 ;  /* 0x00000005ff027e24 */ /* 0x010fe2000f8e00ff */
[----:B---3--:R-:W-:-:S11]  /*42a0*/  MOV R3, UR6 ;  /* 0x0000000600037c02 */ /* 0x008fd60008000f00 */
[----:B------:R1:W-:Y:S04]  /*42b0*/  @P0 ATOMS.AND RZ, [UR4+0x14], R3 ;  /* 0x00001403ffff098c */ /* 0x0003e8000a800004 */
[----:B------:R1:W-:Y:S01]  /*42c0*/  @P0 ATOMS.AND RZ, [UR4+0x18], R2 ;  /* 0x00001802ffff098c */ /* 0x0003e2000a800004 */
[----:B------:R-:W-:Y:S05]  /*42d0*/  BRA `(.L_x_68) ;  /* 0x0000000000147947 */ /* 0x000fea0003800000 */
.L_x_67:
[----:B------:R-:W-:Y:S02]  /*42e0*/  MOV R2, 0x4300 ;  /* 0x0000430000027802 */ /* 0x000fe40000000f00 */
[----:B-1-3-5:R-:W-:Y:S05]  /*42f0*/  CALL.REL.NOINC `($__internal_0_$__cuda_sm10x_tcgen05_guardrail_trap_col_being_dealloced_not_returned_by_alloc) ;  /* 0x0000002400f87944 */ /* 0x02afea0003c00000 */
[----:B------:R-:W-:Y:S05]  /*4300*/  BRA `(.L_x_68) ;  /* 0x0000000000087947 */ /* 0x000fea0003800000 */
.L_x_66:
[----:B------:R-:W-:Y:S02]  /*4310*/  MOV R2, 0x4330 ;  /* 0x0000433000027802 */ /* 0x000fe40000000f00 */
[----:B-1-3-5:R-:W-:Y:S05]  /*4320*/  CALL.REL.NOINC `($__internal_2_$__cuda_sm10x_tcgen05_guardrail_trap_unallocated_columns_being_dealloced) ;  /* 0x0000002800047944 */ /* 0x02afea0003c00000 */
.L_x_68:
[----:B------:R-:W-:Y:S01]  /*4330*/  NOP ;  /* 0x0000000000007918 */ /* 0x000fe20000000000 */
[----:B-1----:R-:W-:Y:S05]  /*4340*/  EXIT ;  /* 0x000000000000794d */ /* 0x002fea0003800000 */
.L_x_50:
[----:B------:R-:W-:-:S09]  /*4350*/  UISETP.NE.OR UP2, UPT, UR8, 0x3, !UP2 ;  /* 0x000000030800788c */ /* 0x000fd2000d745670 */
[----:B------:R-:W-:Y:S05]  /*4360*/  BRA.U UP2, `(.L_x_69) ;  /* 0x0000000902cc7547 */ /* 0x000fea000b800000 */
[----:B------:R-:W1:Y:S01]  /*4370*/  LDCU.64 UR6, c[0x0][0x888] ;  /* 0x00011100ff0677ac */ /* 0x000e620008000a00 */
[----:B------:R-:W2:Y:S01]  /*4380*/  LDC R0, c[0x0][0xb30] ;  /* 0x0002cc00ff007b82 */ /* 0x000ea20000000800 */
[----:B------:R-:W-:Y:S02]  /*4390*/  HFMA2 R31, -RZ, RZ, 0, 0 ;  /* 0x00000000ff1f7431 */ /* 0x000fe400000001ff */
[----:B------:R-:W-:Y:S01]  /*43a0*/  IMAD.MOV.U32 R33, RZ, RZ, 0x1 ;  /* 0x00000001ff217424 */ /* 0x000fe200078e00ff */
[----:B------:R-:W4:Y:S01]  /*43b0*/  LDCU.64 UR4, c[0x0][0x890] ;  /* 0x00011200ff0477ac */ /* 0x000f220008000a00 */
[----:B------:R-:W-:Y:S01]  /*43c0*/  IMAD.MOV.U32 R32, RZ, RZ, RZ ;  /* 0x000000ffff207224 */ /* 0x000fe200078e00ff */
[----:B-----5:R-:W-:Y:S01]  /*43d0*/  MOV R27, 0x400 ;  /* 0x00000400001b7802 */ /* 0x020fe20000000f00 */
[----:B------:R-:W-:Y:S01]  /*43e0*/  UMOV UR8, 0x400 ;  /* 0x0000040000087882 */ /* 0x000fe20000000000 */
[----:B------:R-:W3:Y:S01]  /*43f0*/  LDC R25, c[0x0][0x370] ;  /* 0x0000dc00ff197b82 */ /* 0x000ee20000000800 */
[----:B------:R-:W-:-:S07]  /*4400*/  UPLOP3.LUT UP1, UPT, UPT, UPT, UPT, 0x40, 0x4 ;  /* 0x000000000004789c */ /* 0x000fce0003f2e870 */
[----:B------:R-:W3:Y:S01]  /*4410*/  LDC R8, c[0x0][0xb0c] ;  /* 0x0002c300ff087b82 */ /* 0x000ee20000000800 */
[----:B-1----:R-:W-:Y:S02]  /*4420*/  UISETP.NE.U32.AND UP2, UPT, UR6, URZ, UPT ;  /* 0x000000ff0600728c */ /* 0x002fe4000bf45070 */
[----:B------:R-:W-:Y:S02]  /*4430*/  ULEA UR6, UR39, UR8, 0x18 ;  /* 0x0000000827067291 */ /* 0x000fe4000f8ec0ff */
[----:B------:R-:W-:Y:S02]  /*4440*/  UISETP.NE.AND.EX UP2, UPT, UR7, URZ, UPT, UP2 ;  /* 0x000000ff0700728c */ /* 0x000fe4000bf45320 */
[----:B------:R-:W-:Y:S01]  /*4450*/  UIADD3 UR7, UPT, UPT, UR6, 0x590, URZ ;  /* 0x0000059006077890 */ /* 0x000fe2000fffe0ff */
[----:B------:R-:W1:Y:S01]  /*4460*/  LDC R24, c[0x0][0xb20] ;  /* 0x0002c800ff187b82 */ /* 0x000e620000000800 */
[----:B----4-:R-:W-:Y:S01]  /*4470*/  UISETP.NE.U32.AND UP3, UPT, UR4, URZ, UPT ;  /* 0x000000ff0400728c */ /* 0x010fe2000bf65070 */
[----:B--2---:R-:W-:Y:S01]  /*4480*/  ISETP.NE.AND P1, PT, R0, 0x1, PT ;  /* 0x000000010000780c */ /* 0x004fe20003f25270 */
[----:B------:R-:W-:-:S02]  /*4490*/  UPRMT UR39, UR39, 0x654, UR7 ;  /* 0x0000065427277896 */ /* 0x000fc40008000007 */
[----:B------:R-:W-:-:S03]  /*44a0*/  UISETP.NE.AND.EX UP3, UPT, UR5, URZ, UPT, UP3 ;  /* 0x000000ff0500728c */ /* 0x000fc6000bf65330 */
[----:B------:R-:W2:Y:S08]  /*44b0*/  LDC.64 R34, c[0x0][0x348] ;  /* 0x0000d200ff227b82 */ /* 0x000eb00000000a00 */
[----:B------:R-:W4:Y:S08]  /*44c0*/  LDC.64 R18, c[0x0][0xb10] ;  /* 0x0002c400ff127b82 */ /* 0x000f300000000a00 */
[----:B------:R-:W1:Y:S08]  /*44d0*/  LDC.64 R6, c[0x0][0xb18] ;  /* 0x0002c600ff067b82 */ /* 0x000e700000000a00 */
[----:B------:R-:W1:Y:S08]  /*44e0*/  LDC.64 R4, c[0x0][0xb28] ;  /* 0x0002ca00ff047b82 */ /* 0x000e700000000a00 */
[----:B---3--:R-:W1:Y:S02]  /*44f0*/  LDC R26, c[0x0][0x374] ;  /* 0x0000dd00ff1a7b82 */ /* 0x008e640000000800 */
.L_x_77:
[C---:B------:R-:W-:Y:S02]  /*4500*/  LEA R0, R32.reuse, UR6, 0x3 ;  /* 0x0000000620007c11 */ /* 0x040fe4000f8e18ff */
[----:B------:R-:W-:Y:S02]  /*4510*/  SHF.L.U32 R3, R31, 0x1f, RZ ;  /* 0x0000001f1f037819 */ /* 0x000fe400000006ff */
[----:B------:R-:W-:Y:S02]  /*4520*/  LEA R20, R32, UR6, 0x4 ;  /* 0x0000000620147c11 */ /* 0x000fe4000f8e20ff */
[----:B---3--:R-:W3:Y:S02]  /*4530*/  SYNCS.PHASECHK.TRANS64.TRYWAIT P0, [R0+URZ+0x5b0], R3 ;  /* 0x0005b003000075a7 */ /* 0x008ee400080011ff */
[----:B---3--:R-:W-:Y:S05]  /*4540*/  @!P0 BRA `(.L_x_70) ;  /* 0x0000002000dc8947 */ /* 0x008fea0003800000 */
.L_x_121:
[----:B------:R-:W-:Y:S01]  /*4550*/  ISETP.GE.AND P0, PT, R2, 0x1, PT ;  /* 0x000000010200780c */ /* 0x000fe20003f06270 */
[----:B------:R-:W5:Y:S01]  /*4560*/  LDS.128 R20, [R20+0x640] ;  /* 0x0006400014147984 */ /* 0x000f620000000c00 */
[----:B------:R-:W-:Y:S01]  /*4570*/  ISETP.NE.U32.AND P4, PT, RZ, UR4, PT ;  /* 0x00000004ff007c0c */ /* 0x000fe2000bf85070 */
[----:B---3--:R-:W-:Y:S01]  /*4580*/  VIADD R0, R0, 0x5c0 ;  /* 0x000005c000007836 */ /* 0x008fe20000000000 */
[----:B------:R-:W-:Y:S02]  /*4590*/  SHF.L.U32 R28, R33, 0x1f, RZ ;  /* 0x0000001f211c7819 */ /* 0x000fe400000006ff */
[----:B------:R-:W-:Y:S02]  /*45a0*/  ISETP.NE.AND.EX P4, PT, RZ, UR5, PT, P4 ;  /* 0x00000005ff007c0c */ /* 0x000fe4000bf85340 */
[----:B------:R-:W-:Y:S01]  /*45b0*/  PRMT R0, RZ, 0x654, R0 ;  /* 0x00000654ff007816 */ /* 0x000fe20000000000 */
[----:B------:R-:W-:Y:S01]  /*45c0*/  @!PT LDS RZ, [RZ] ;  /* 0x00000000fffff984 */ /* 0x000fe20000000800 */
[----:B------:R-:W-:Y:S01]  /*45d0*/  @!PT LDS RZ, [RZ] ;  /* 0x00000000fffff984 */ /* 0x000fe20000000800 */
[----:B------:R-:W-:Y:S01]  /*45e0*/  @!PT LDS RZ, [RZ] ;  /* 0x00000000fffff984 */ /* 0x000fe20000000800 */
[----:B------:R-:W-:Y:S01]  /*45f0*/  @!PT LDS RZ, [RZ] ;  /* 0x00000000fffff984 */ /* 0x000fe20000000800 */
[----:B------:R3:W-:Y:S06]  /*4600*/  MEMBAR.ALL.CTA ;  /* 0x0000000000007992 */ /* 0x0007ec0000008000 */
[----:B---3--:R-:W3:Y:S02]  /*4610*/  FENCE.VIEW.ASYNC.S ;  /* 0x00000000000073c6 */ /* 0x008ee40000000000 */
[----:B---3--:R3:W-:Y:S01]  /*4620*/  SYNCS.ARRIVE.TRANS64.RED.A1T0 RZ, [R0+URZ], RZ ;  /* 0x000000ff00ff79a7 */ /* 0x0087e200081004ff */
[----:B-----5:R-:W-:Y:S11]  /*4630*/  LOP3.LUT P3, RZ, R22, 0x1, RZ, 0xc0, !PT ;  /* 0x0000000116ff7812 */ /* 0x020ff6000786c0ff */
[----:B------:R-:W-:Y:S02]  /*4640*/  @!UPT UIADD3 URZ, UPT, UPT, URZ, URZ, URZ ;  /* 0x000000fffffff290 */ /* 0x000fe4000fffe0ff */
[----:B------:R-:W-:Y:S02]  /*4650*/  @P3 MOV R13, R20 ;  /* 0x00000014000d3202 */ /* 0x000fe40000000f00 */
[----:B------:R-:W-:Y:S01]  /*4660*/  @P3 LOP3.LUT R10, R21, 0xffff, RZ, 0xc0, !PT ;  /* 0x0000ffff150a3812 */ /* 0x000fe200078ec0ff */
[----:B---3--:R-:W-:Y:S06]  /*4670*/  @!P0 BRA `(.L_x_71) ;  /* 0x0000000000a48947 */ /* 0x008fec0003800000 */
[----:B-1----:R-:W-:Y:S01]  /*4680*/  IMAD.HI.U32 R37, R26, R7, RZ ;  /* 0x000000071a257227 */ /* 0x002fe200078e00ff */
[----:B------:R-:W-:Y:S02]  /*4690*/  ISETP.NE.AND P0, PT, R6, 0x1, PT ;  /* 0x000000010600780c */ /* 0x000fe40003f05270 */
[----:B------:R-:W-:Y:S01]  /*46a0*/  ISETP.NE.AND P2, PT, R2, 0x1, PT ;  /* 0x000000010200780c */ /* 0x000fe20003f45270 */
[----:B----4-:R-:W-:Y:S01]  /*46b0*/  IMAD.HI.U32 R36, R25, R18, RZ ;  /* 0x0000001219247227 */ /* 0x010fe200078e00ff */
[----:B------:R-:W-:Y:S02]  /*46c0*/  SHF.R.U32.HI R37, RZ, R24, R37 ;  /* 0x00000018ff257219 */ /* 0x000fe40000011625 */
[----:B------:R-:W-:Y:S01]  /*46d0*/  ISETP.NE.AND P5, PT, R8, 0x1, PT ;  /* 0x000000010800780c */ /* 0x000fe20003fa5270 */
[----:B------:R-:W-:Y:S01]  /*46e0*/  IMAD.HI.U32 R42, R13, R18, RZ ;  /* 0x000000120d2a7227 */ /* 0x000fe200078e00ff */
[----:B------:R-:W-:Y:S02]  /*46f0*/  SHF.R.U32.HI R36, RZ, R19, R36 ;  /* 0x00000013ff247219 */ /* 0x000fe40000011624 */
[----:B------:R-:W-:Y:S01]  /*4700*/  SEL R3, R26, R37, !P0 ;  /* 0x000000251a037207 */ /* 0x000fe20004000000 */
[C---:B------:R-:W-:Y:S01]  /*4710*/  IMAD.HI.U32 R37, R10.reuse, R7, RZ ;  /* 0x000000070a257227 */ /* 0x040fe200078e00ff */
[----:B------:R-:W-:Y:S02]  /*4720*/  SEL R11, R25, R36, !P5 ;  /* 0x00000024190b7207 */ /* 0x000fe40006800000 */
[----:B------:R-:W-:Y:S01]  /*4730*/  SHF.R.U32.HI R42, RZ, R19, R42 ;  /* 0x00000013ff2a7219 */ /* 0x000fe2000001162a */
[----:B------:R-:W-:Y:S01]  /*4740*/  IMAD.HI.U32 R44, R3, R4, RZ ;  /* 0x00000004032c7227 */ /* 0x000fe200078e00ff */
[----:B------:R-:W-:Y:S03]  /*4750*/  SHF.R.U32.HI R37, RZ, R24, R37 ;  /* 0x00000018ff257219 */ /* 0x000fe60000011625 */
[----:B------:R-:W-:Y:S01]  /*4760*/  IMAD.HI.U32 R36, R11, R4, RZ ;  /* 0x000000040b247227 */ /* 0x000fe200078e00ff */
[----:B------:R-:W-:Y:S02]  /*4770*/  @P2 SHF.R.U32.HI R3, RZ, R5, R44 ;  /* 0x00000005ff032219 */ /* 0x000fe4000001162c */
[----:B------:R-:W-:Y:S02]  /*4780*/  SEL R9, R10, R37, !P0 ;  /* 0x000000250a097207 */ /* 0x000fe40004000000 */
[----:B------:R-:W-:Y:S01]  /*4790*/  @P2 SHF.R.U32.HI R11, RZ, R5, R36 ;  /* 0x00000005ff0b2219 */ /* 0x000fe20000011624 */
[C---:B------:R-:W-:Y:S01]  /*47a0*/  IMAD R12, R2.reuse, R3, RZ ;  /* 0x00000003020c7224 */ /* 0x040fe200078e02ff */
[----:B------:R-:W-:Y:S01]  /*47b0*/  SEL R3, R13, R42, !P5 ;  /* 0x0000002a0d037207 */ /* 0x000fe20006800000 */
[C---:B------:R-:W-:Y:S03]  /*47c0*/  IMAD.HI.U32 R16, R9.reuse, R4, RZ ;  /* 0x0000000409107227 */ /* 0x040fe600078e00ff */
[----:B------:R-:W-:Y:S01]  /*47d0*/  ISETP.GE.AND P0, PT, R9, R12, PT ;  /* 0x0000000c0900720c */ /* 0x000fe20003f06270 */
[C---:B------:R-:W-:Y:S01]  /*47e0*/  IMAD R14, R2.reuse, R11, RZ ;  /* 0x0000000b020e7224 */ /* 0x040fe200078e02ff */
[----:B------:R-:W-:Y:S04]  /*47f0*/  SHF.R.U32.HI R16, RZ, R5, R16 ;  /* 0x00000005ff107219 */ /* 0x000fe80000011610 */
[----:B------:R-:W-:Y:S02]  /*4800*/  ISETP.GE.OR P0, PT, R3, R14, P0 ;  /* 0x0000000e0300720c */ /* 0x000fe40000706670 */
[----:B------:R-:W-:Y:S05]  /*4810*/  SEL R17, R9, R16, !P2 ;  /* 0x0000001009117207 */ /* 0x000fea0005000000 */
[----:B------:R-:W-:Y:S04]  /*4820*/  IMAD.MOV R15, RZ, RZ, -R17 ;  /* 0x000000ffff0f7224 */ /* 0x000fe800078e0a11 */
[----:B------:R-:W-:Y:S02]  /*4830*/  IMAD R15, R2, R15, R9 ;  /* 0x0000000f020f7224 */ /* 0x000fe400078e0209 */
[C---:B------:R-:W-:Y:S05]  /*4840*/  @!P0 IMAD.HI.U32 R12, R3.reuse, R4, RZ ;  /* 0x00000004030c8227 */ /* 0x040fea00078e00ff */
[----:B------:R-:W-:Y:S04]  /*4850*/  @!P0 SHF.R.U32.HI R12, RZ, R5, R12 ;  /* 0x00000005ff0c8219 */ /* 0x000fe8000001160c */
[----:B------:R-:W-:Y:S01]  /*4860*/  @!P0 SEL R0, R3, R12, !P2 ;  /* 0x0000000c03008207 */ /* 0x000fe20005000000 */
[----:B------:R-:W-:Y:S03]  /*4870*/  IMAD.MOV R12, RZ, RZ, -R3 ;  /* 0x000000ffff0c7224 */ /* 0x000fe600078e0a03 */
[----:B------:R-:W-:Y:S01]  /*4880*/  @!P0 IADD3 R16, PT, PT, R17, -R0, RZ ;  /* 0x8000000011108210 */ /* 0x000fe20007ffe0ff */
[----:B------:R-:W-:Y:S01]  /*4890*/  @!P0 IMAD R0, R11, R15, R0 ;  /* 0x0000000f0b008224 */ /* 0x000fe200078e0200 */
[----:B------:R-:W-:Y:S01]  /*48a0*/  IADD3 R11, PT, PT, -R9, RZ, RZ ;  /* 0x000000ff090b7210 */ /* 0x000fe20007ffe1ff */
[----:B------:R-:W-:Y:S02]  /*48b0*/  IMAD R13, R8, R12, R13 ;  /* 0x0000000c080d7224 */ /* 0x000fe400078e020d */
[----:B------:R-:W-:Y:S02]  /*48c0*/  @!P0 IMAD R9, R16, R2, R3 ;  /* 0x0000000210098224 */ /* 0x000fe400078e0203 */
[----:B------:R-:W-:Y:S02]  /*48d0*/  @!P0 IMAD.MOV.U32 R3, RZ, RZ, R0 ;  /* 0x000000ffff038224 */ /* 0x000fe400078e0000 */
[----:B------:R-:W-:Y:S02]  /*48e0*/  IMAD R10, R6, R11, R10 ;  /* 0x0000000b060a7224 */ /* 0x000fe400078e020a */
[----:B------:R-:W-:Y:S02]  /*48f0*/  IMAD R13, R3, R8, R13 ;  /* 0x00000008030d7224 */ /* 0x000fe400078e020d */
[----:B------:R-:W-:Y:S02]  /*4900*/  IMAD R10, R9, R6, R10 ;  /* 0x00000006090a7224 */ /* 0x000fe400078e020a */
.L_x_71:
[----:B------:R-:W-:Y:S05]  /*4910*/  BRA.U UP1, `(.L_x_72) ;  /* 0x0000000101107547 */ /* 0x000fea000b800000 */
[----:B------:R-:W-:Y:S04]  /*4920*/  MOV R0, UR13 ;  /* 0x0000000d00007c02 */ /* 0x000fe80008000f00 */
[----:B------:R-:W-:Y:S04]  /*4930*/  SHF.L.U32 R3, R0, 0x1f, RZ ;  /* 0x0000001f00037819 */ /* 0x000fe800000006ff */
[----:B------:R-:W3:Y:S02]  /*4940*/  SYNCS.PHASECHK.TRANS64.TRYWAIT P0, [UR6+0x5a8], R3 ;  /* 0x0005a803ff0075a7 */ /* 0x000ee40008001106 */
[----:B---3--:R-:W-:Y:S05]  /*4950*/  @!P0 BRA `(.L_x_73) ;  /* 0x0000001c00ec8947 */ /* 0x008fea0003800000 */
.L_x_72:
[----:B------:R-:W-:Y:S05]  /*4960*/  BRA.U !UP3, `(.L_x_74) ;  /* 0x000000010b347547 */ /* 0x000fea000b800000 */
[----:B------:R-:W-:Y:S01]  /*4970*/  UPLOP3.LUT UP0, UPT, UPT, UPT, UP2, 0x80, 0x8 ;  /* 0x000000000008789c */ /* 0x000fe20003f0f020 */
[----:B------:R-:W-:Y:S05]  /*4980*/  HFMA2 R40, -RZ, RZ, 0, 5.9604644775390625e-08 ;  /* 0x00000001ff287431 */ /* 0x000fea00000001ff */
[----:B------:R-:W-:Y:S05]  /*4990*/  PLOP3.LUT P0, PT, PT, PT, UP0, 0x80, 0x8 ;  /* 0x000000000008781c */ /* 0x000fea0003f0f008 */
[----:B------:R-:W5:Y:S01]  /*49a0*/  @UP0 LDCU.64 UR8, c[0x0][0x888] ;  /* 0x00011100ff0807ac */ /* 0x000f620008000a00 */
[----:B------:R-:W-:Y:S04]  /*49b0*/  @UP0 UIMAD UR7, UR36, UR4, URZ ;  /* 0x00000004240702a4 */ /* 0x000fe8000f8e02ff */
[----:B-----5:R-:W-:Y:S06]  /*49c0*/  @UP0 UIMAD.WIDE UR8, UR7, 0x4, UR8 ;  /* 0x00000004070808a5 */ /* 0x020fec000f8e0208 */
[----:B------:R-:W-:Y:S02]  /*49d0*/  IMAD.U32 R14, RZ, RZ, UR8 ;  /* 0x00000008ff0e7e24 */ /* 0x000fe4000f8e00ff */
[----:B------:R-:W-:Y:S05]  /*49e0*/  IMAD.U32 R15, RZ, RZ, UR9 ;  /* 0x00000009ff0f7e24 */ /* 0x000fea000f8e00ff */
[----:B---3--:R-:W3:Y:S02]  /*49f0*/  @P0 LDG.E R0, desc[UR44][R14.64] ;  /* 0x0000002c0e000981 */ /* 0x008ee4000c1e1900 */
[----:B---3--:R-:W-:Y:S01]  /*4a00*/  @P0 R2UR UR38, R0 ;  /* 0x00000000002602ca */ /* 0x008fe200000e0000 */
[----:B------:R-:W-:Y:S05]  /*4a10*/  IMAD.MOV.U32 R0, RZ, RZ, 0x1 ;  /* 0x00000001ff007424 */ /* 0x000fea00078e00ff */
[----:B------:R-:W-:Y:S08]  /*4a20*/  @!P0 PRMT R40, R0, 0x7610, R40 ;  /* 0x0000761000288816 */ /* 0x000ff00000000028 */
[----:B------:R-:W3:Y:S02]  /*4a30*/  @!UP0 LDCU UR38, c[0x0][0x880] ;  /* 0x00011000ff2687ac */ /* 0x000ee40008000800 */
.L_x_74:
[----:B---3--:R-:W-:Y:S01]  /*4a40*/  @!P4 ISETP.EQ.AND P5, PT, RZ, UR38, PT ;  /* 0x00000026ff00cc0c */ /* 0x008fe2000bfa2270 */
[----:B------:R-:W-:Y:S01]  /*4a50*/  @!UPT UIADD3 URZ, UPT, UPT, URZ, URZ, URZ ;  /* 0x000000fffffff290 */ /* 0x000fe2000fffe0ff */
[----:B------:R-:W-:Y:S11]  /*4a60*/  @!P4 BRA `(.L_x_75) ;  /* 0x000000000014c947 */ /* 0x000ff60003800000 */
[----:B------:R-:W-:Y:S02]  /*4a70*/  LOP3.LUT P0, RZ, R40, 0xff, RZ, 0xc0, !PT ;  /* 0x000000ff28ff7812 */ /* 0x000fe4000780c0ff */
[----:B------:R-:W-:Y:S04]  /*4a80*/  PLOP3.LUT P5, PT, PT, PT, UP0, 0x80, 0x8 ;  /* 0x000000000008781c */ /* 0x000fe80003faf008 */
[----:B------:R-:W-:Y:S07]  /*4a90*/  PLOP3.LUT P5, PT, P5, PT, PT, 0x8, 0x80 ;  /* 0x000000000080781c */ /* 0x000fee0002fae170 */
[----:B------:R-:W-:Y:S11]  /*4aa0*/  @P0 ISETP.EQ.AND P5, PT, RZ, UR38, PT ;  /* 0x00000026ff000c0c */ /* 0x000ff6000bfa2270 */
[----:B------:R-:W-:Y:S02]  /*4ab0*/  @!UPT UIADD3 URZ, UPT, UPT, URZ, URZ, URZ ;  /* 0x000000fffffff290 */ /* 0x000fe4000fffe0ff */
.L_x_75:
[----:B------:R-:W3:Y:S01]  /*4ac0*/  SYNCS.PHASECHK.TRANS64.TRYWAIT P4, [UR6+0x598], R28 ;  /* 0x0005981cff0075a7 */ /* 0x000ee20008081106 */
[----:B------:R-:W-:Y:S01]  /*4ad0*/  @P3 SHF.R.U32.HI R30, RZ, 0x10, R21 ;  /* 0x00000010ff1e3819 */ /* 0x000fe20000011615 */
[----:B------:R-:W-:Y:S01]  /*4ae0*/  VIADD R32, R32, 0x1 ;  /* 0x0000000120207836 */ /* 0x000fe20000000000 */
[----:B------:R-:W5:Y:S08]  /*4af0*/  LDC.64 R16, c[0x0][0xb10] ;  /* 0x0002c400ff107b82 */ /* 0x000f700000000a00 */
[----:B------:R-:W1:Y:S08]  /*4b00*/  LDC.64 R14, c[0x0][0xb18] ;  /* 0x0002c600ff0e7b82 */ /* 0x000e700000000a00 */
[----:B------:R-:W2:Y:S08]  /*4b10*/  @!P1 LDC R0, c[0x0][0xb20] ;  /* 0x0002c800ff009b82 */ /* 0x000eb00000000800 */
[----:B------:R-:W4:Y:S01]  /*4b20*/  @!P1 LDC R3, c[0x0][0xb0c] ;  /* 0x0002c300ff039b82 */ /* 0x000f220000000800 */
[----:B-----5:R-:W-:Y:S05]  /*4b30*/  @!P1 IMAD.HI.U32 R12, R13, R16, RZ ;  /* 0x000000100d0c9227 */ /* 0x020fea00078e00ff */
[----:B------:R-:W-:Y:S01]  /*4b40*/  @!P1 SHF.R.U32.HI R12, RZ, R17, R12 ;  /* 0x00000011ff0c9219 */ /* 0x000fe2000001160c */
[----:B-1----:R-:W-:Y:S01]  /*4b50*/  @!P1 IMAD.HI.U32 R9, R10, R15, RZ ;  /* 0x0000000f0a099227 */ /* 0x002fe200078e00ff */
[----:B------:R-:W-:Y:S04]  /*4b60*/  @!P1 ISETP.NE.AND P0, PT, R14, 0x1, PT ;  /* 0x000000010e00980c */ /* 0x000fe80003f05270 */
[----:B--2---:R-:W-:Y:S02]  /*4b70*/  @!P1 SHF.R.U32.HI R9, RZ, R0, R9 ;  /* 0x00000000ff099219 */ /* 0x004fe40000011609 */
[----:B----4-:R-:W-:Y:S02]  /*4b80*/  @!P1 ISETP.NE.AND P2, PT, R3, 0x1, PT ;  /* 0x000000010300980c */ /* 0x010fe40003f45270 */
[----:B------:R-:W-:Y:S02]  /*4b90*/  @!P1 SEL R9, R10, R9, !P0 ;  /* 0x000000090a099207 */ /* 0x000fe40004000000 */
[----:B------:R-:W-:Y:S02]  /*4ba0*/  ELECT P0, URZ, PT ;  /* 0x0000000000ff782f */ /* 0x000fe40003800000 */
[----:B------:R-:W-:Y:S05]  /*4bb0*/  @!P1 SEL R12, R13, R12, !P2 ;  /* 0x0000000c0d0c9207 */ /* 0x000fea0005000000 */
[----:B------:R-:W-:Y:S02]  /*4bc0*/  @!P1 IMAD.IADD R0, R9, 0x1, -R12 ;  /* 0x0000000109009824 */ /* 0x000fe400078e0a0c */
[----:B------:R-:W-:Y:S02]  /*4bd0*/  @!P1 IMAD.IADD R9, R12, 0x1, -R9 ;  /* 0x000000010c099824 */ /* 0x000fe400078e0a09 */
[----:B------:R-:W-:Y:S02]  /*4be0*/  @!P1 IMAD R13, R0, R3, R13 ;  /* 0x00000003000d9224 */ /* 0x000fe400078e020d */
[----:B------:R-:W-:Y:S01]  /*4bf0*/  @!P1 IMAD R10, R9, R14, R10 ;  /* 0x0000000e090a9224 */ /* 0x000fe200078e020a */
[----:B---3--:R-:W-:Y:S06]  /*4c00*/  @!P4 BRA `(.L_x_76) ;  /* 0x0000001c0058c947 */ /* 0x008fec0003800000 */
.L_x_124:
[----:B------:R-:W-:Y:S01]  /*4c10*/  PLOP3.LUT P5, PT, P5, P0, PT, 0xf2, 0x2f ;  /* 0x00000000002f781c */ /* 0x000fe20002fa1e72 */
[----:B------:R-:W-:Y:S01]  /*4c20*/  UMOV UR14, 0x0 ;  /* 0x00000000000e7882 */ /* 0x000fe20000000000 */
[----:B------:R-:W-:Y:S01]  /*4c30*/  LOP3.LUT R33, R33, 0x1, RZ, 0x3c, !PT ;  /* 0x0000000121217812 */ /* 0x000fe200078e3cff */
[----:B------:R-:W-:Y:S01]  /*4c40*/  UMOV UR15, 0x10000000 ;  /* 0x10000000000f7882 */ /* 0x000fe20000000000 */
[----:B------:R-:W-:Y:S01]  /*4c50*/  UMOV UR12, UR36 ;  /* 0x00000024000c7c82 */ /* 0x000fe20008000000 */
[----:B------:R-:W-:Y:S08]  /*4c60*/  @P3 R2UR UR36, R30 ;  /* 0x000000001e2432ca */ /* 0x000ff000000e0000 */
[----:B-1----:R-:W-:Y:S01]  /*4c70*/  @!P5 IADD3 R3, P0, PT, R34, 0x580, RZ ;  /* 0x000005802203d810 */ /* 0x002fe20007f1e0ff */
[----:B------:R-:W-:Y:S01]  /*4c80*/  @!P5 IMAD.SHL.U32 R39, R39, 0x10, RZ ;  /* 0x000000102727d824 */ /* 0x000fe200078e00ff */
[----:B------:R-:W-:Y:S01]  /*4c90*/  VOTEU.ALL UP1, P5 ;  /* 0x0000000000ff7886 */ /* 0x000fe20002820000 */
[----:B------:R-:W-:Y:S01]  /*4ca0*/  @!P5 IMAD.SHL.U32 R41, R41, 0x40, RZ ;  /* 0x000000402929d824 */ /* 0x000fe200078e00ff */
[----:B------:R-:W-:Y:S01]  /*4cb0*/  @!P5 R2UR UR8, R3 ;  /* 0x000000000308d2ca */ /* 0x000fe200000e0000 */
[----:B------:R-:W-:Y:S01]  /*4cc0*/  @!P5 IMAD.X R0, RZ, RZ, R35, P0 ;  /* 0x000000ffff00d224 */ /* 0x000fe200000e0623 */
[----:B------:R-:W-:Y:S01]  /*4cd0*/  @!P5 R2UR UR10, R39 ;  /* 0x00000000270ad2ca */ /* 0x000fe200000e0000 */
[----:B------:R-:W-:Y:S01]  /*4ce0*/  @!UP1 UIADD3 UR9, UPT, UPT, UR6, 0x590, URZ ;  /* 0x0000059006099890 */ /* 0x000fe2000fffe0ff */
[----:B------:R-:W-:Y:S01]  /*4cf0*/  @!P5 R2UR UR11, R41 ;  /* 0x00000000290bd2ca */ /* 0x000fe200000e0000 */
[----:B------:R-:W-:Y:S01]  /*4d00*/  IMAD.IADD R39, R10, 0x1, R29 ;  /* 0x000000010a277824 */ /* 0x000fe200078e021d */
[----:B------:R-:W-:Y:S01]  /*4d10*/  @!P5 R2UR UR7, R0 ;  /* 0x000000000007d2ca */ /* 0x000fe200000e0000 */
[----:B------:R-:W-:Y:S01]  /*4d20*/  IMAD.IADD R41, R13, 0x1, R38 ;  /* 0x000000010d297824 */ /* 0x000fe200078e0226 */
[C---:B------:R-:W-:Y:S04]  /*4d30*/  ISETP.NE.AND P0, PT, R32.reuse, 0x2, PT ;  /* 0x000000022000780c */ /* 0x040fe80003f05270 */
[----:B------:R-:W-:Y:S01]  /*4d40*/  SEL R0, RZ, 0x1, P0 ;  /* 0x00000001ff007807 */ /* 0x000fe20000000000 */
[----:B------:R-:W-:Y:S01]  /*4d50*/  IMAD.U32 R14, RZ, RZ, UR8 ;  /* 0x00000008ff0e7e24 */ /* 0x000fe2000f8e00ff */
[----:B------:R-:W-:Y:S01]  /*4d60*/  @!UP1 UIADD3 UR8, UPT, UPT, UR6, 0x680, URZ ;  /* 0x0000068006089890 */ /* 0x000fe2000fffe0ff */
[----:B------:R-:W-:Y:S01]  /*4d70*/  SEL R32, R32, RZ, P0 ;  /* 0x000000ff20207207 */ /* 0x000fe20000000000 */
[----:B------:R-:W-:Y:S01]  /*4d80*/  VOTEU.ALL UP1, P5 ;  /* 0x0000000000ff7886 */ /* 0x000fe20002820000 */
[----:B------:R-:W-:Y:S02]  /*4d90*/  LOP3.LUT R31, R31, R0, RZ, 0x3c, !PT ;  /* 0x000000001f1f7212 */ /* 0x000fe400078e3cff */
[----:B------:R-:W-:Y:S01]  /*4da0*/  IMAD.U32 R15, RZ, RZ, UR7 ;  /* 0x00000007ff0f7e24 */ /* 0x000fe2000f8e00ff */
[----:B------:R-:W-:Y:S04]  /*4db0*/  @!P5 R2UR UR16, R14 ;  /* 0x000000000e10d2ca */ /* 0x000fe800000e0000 */
[----:B------:R-:W-:Y:S11]  /*4dc0*/  @!P5 R2UR UR17, R15 ;  /* 0x000000000f11d2ca */ /* 0x000ff600000e0000 */
[----:B------:R-:W-:Y:S02]  /*4dd0*/  @!UPT UIADD3 URZ, UPT, UPT, URZ, URZ, URZ ;  /* 0x000000fffffff290 */ /* 0x000fe4000fffe0ff */
[----:B------:R3:W-:Y:S01]  /*4de0*/  @!UP1 UTMALDG.3D [UR8], [UR16], desc[UR14] ;  /* 0x00000e08100095b4 */ /* 0x0007e20008011000 */
[----:B------:R3:W-:Y:S01]  /*4df0*/  @!P5 SYNCS.ARRIVE.TRANS64.RED.A0TR RZ, [UR6+0x590], R27 ;  /* 0x0005901bffffd9a7 */ /* 0x0007e20008300406 */
[----:B------:R-:W-:Y:S01]  /*4e00*/  UPLOP3.LUT UP1, UPT, UPT, UPT, UPT, 0x80, 0x8 ;  /* 0x000000000008789c */ /* 0x000fe20003f2f070 */
[----:B------:R-:W-:Y:S01]  /*4e10*/  SYNCS.ARRIVE.TRANS64.RED.A1T0 RZ, [UR39], RZ ;  /* 0x000000ffffff79a7 */ /* 0x000fe20008100427 */
[----:B------:R-:W-:Y:S09]  /*4e20*/  @P3 BRA `(.L_x_77) ;  /* 0xfffffff400b43947 */ /* 0x000ff2000383ffff */
[----:B------:R-:W-:Y:S07]  /*4e30*/  MOV R0, UR6 ;  /* 0x0000000600007c02 */ /* 0x000fee0008000f00 */
.L_x_78:
[----:B-1----:R-:W-:-:S04]  /*4e40*/  SHF.L.U32 R3, R33, 0x1f, RZ ;  /* 0x0000001f21037819 */ /* 0x002fc800000006ff */
[----:B------:R1:W2:Y:S03]  /*4e50*/  SYNCS.PHASECHK.TRANS64.TRYWAIT P0, [R0+URZ+0x598], R3 ;  /* 0x00059803000075a7 */ /* 0x0002a600080011ff */
[----:B--2---:R-:W-:Y:S05]  /*4e60*/  @!P0 NANOSLEEP.SYNCS 0x989680 ;  /* 0x009896800000895d */ /* 0x004fea0003900000 */
[----:B------:R-:W2:Y:S02]  /*4e70*/  @!P0 SYNCS.PHASECHK.TRANS64 P0, [R0+URZ+0x598], R3 ;  /* 0x00059803000085a7 */ /* 0x000ea400080010ff */
[----:B--23--:R-:W-:Y:S05]  /*4e80*/  @P0 EXIT ;  /* 0x000000000000094d */ /* 0x00cfea0003800000 */
[----:B------:R-:W-:Y:S05]  /*4e90*/  BRA `(.L_x_78) ;  /* 0xfffffffc00e87947 */ /* 0x000fea000383ffff */
.L_x_69:
[----:B------:R-:W-:-:S06]  /*4ea0*/  UISETP.GE.AND UP1, UPT, UR8, 0x4, UPT ;  /* 0x000000040800788c */ /* 0x000fcc000bf26270 */
[----:B------:R-:W-:-:S13]  /*4eb0*/  PLOP3.LUT P0, PT, PT, PT, UP1, 0x80, 0x8 ;  /* 0x000000000008781c */ /* 0x000fda0003f0f018 */
[----:B------:R-:W-:Y:S05]  /*4ec0*/  @!P0 EXIT ;  /* 0x000000000000894d */ /* 0x000fea0003800000 */
[----:B------:R-:W-:Y:S01]  /*4ed0*/  BAR.SYNC.DEFER_BLOCKING 0x6, 0xa0 ;  /* 0x0182800000007b1d */ /* 0x000fe20000010000 */
[--C-:B------:R-:W-:Y:S01]  /*4ee0*/  SHF.R.U32.HI R4, RZ, 0x4, R51.reuse ;  /* 0x00000004ff047819 */ /* 0x100fe20000011633 */
[C---:B------:R-:W-:Y:S01]  /*4ef0*/  IMAD.SHL.U32 R0, R51.reuse, 0x10, RZ ;  /* 0x0000001033007824 */ /* 0x040fe200078e00ff */
[----:B------:R-:W-:Y:S01]  /*4f00*/  CS2R R48, SRZ ;  /* 0x0000000000307805 */ /* 0x000fe2000001ff00 */
[----:B------:R-:W-:Y:S01]  /*4f10*/  IMAD.U32 R26, R51, 0x10000, RZ ;  /* 0x00010000331a7824 */ /* 0x000fe200078e00ff */
[----:B------:R-:W-:Y:S01]  /*4f20*/  LOP3.LUT R4, R4, 0x1, RZ, 0xc0, !PT ;  /* 0x0000000104047812 */ /* 0x000fe200078ec0ff */
[----:B------:R-:W-:Y:S02]  /*4f30*/  UMOV UR46, 0x400 ;  /* 0x00000400002e7882 */ /* 0x000fe40000000000 */
[----:B------:R-:W1:Y:S01]  /*4f40*/  LDC R43, c[0x0][0x370] ;  /* 0x0000dc00ff2b7b82 */ /* 0x000e620000000800 */
[----:B------:R-:W-:Y:S01]  /*4f50*/  ULEA UR46, UR39, UR46, 0x18 ;  /* 0x0000002e272e7291 */ /* 0x000fe2000f8ec0ff */
[----:B------:R-:W-:Y:S01]  /*4f60*/  LOP3.LUT R0, R0, 0xf0, RZ, 0xc0, !PT ;  /* 0x000000f000007812 */ /* 0x000fe200078ec0ff */
[----:B------:R-:W-:Y:S01]  /*4f70*/  IMAD.MOV.U32 R50, RZ, RZ, RZ ;  /* 0x000000ffff327224 */ /* 0x000fe200078e00ff */
[----:B------:R-:W-:Y:S01]  /*4f80*/  LOP3.LUT R45, R4, 0x60, R51, 0xf8, !PT ;  /* 0x00000060042d7812 */ /* 0x000fe200078ef833 */
[----:B------:R-:W-:Y:S01]  /*4f90*/  IMAD.MOV.U32 R53, RZ, RZ, RZ ;  /* 0x000000ffff357224 */ /* 0x000fe200078e00ff */
[----:B------:R-:W-:Y:S01]  /*4fa0*/  LOP3.LUT R26, R26, 0x600000, RZ, 0xc0, !PT ;  /* 0x006000001a1a7812 */ /* 0x000fe200078ec0ff */
[----:B------:R-:W2:Y:S01]  /*4fb0*/  LDCU.64 UR48, c[0x0][0x348] ;  /* 0x00006900ff3077ac */ /* 0x000ea20008000a00 */
[----:B------:R-:W4:Y:S01]  /*4fc0*/  LDC R24, c[0x0][0xb0c] ;  /* 0x0002c300ff187b82 */ /* 0x000f220000000800 */
[----:B------:R-:W-:Y:S01]  /*4fd0*/  IMAD R45, R45, 0x8, R0 ;  /* 0x000000082d2d7824 */ /* 0x000fe200078e0200 */
[----:B------:R-:W-:Y:S01]  /*4fe0*/  LOP3.LUT R51, R51, 0x60, RZ, 0xc0, !PT ;  /* 0x0000006033337812 */ /* 0x000fe200078ec0ff */
[----:B------:R-:W1:Y:S01]  /*4ff0*/  LDCU.64 UR40, c[0x0][0x888] ;  /* 0x00011100ff2877ac */ /* 0x000e620008000a00 */
[----:B------:R-:W1:Y:S04]  /*5000*/  LDCU.64 UR42, c[0x0][0x890] ;  /* 0x00011200ff2a77ac */ /* 0x000e680008000a00 */
[----:B------:R-:W1:Y:S01]  /*5010*/  LDC R42, c[0x0][0xb20] ;  /* 0x0002c800ff2a7b82 */ /* 0x000e620000000800 */
[----:B------:R-:W3:Y:S01]  /*5020*/  LDS R3, [UR46+0x660] ;  /* 0x0006602eff037984 */ /* 0x000ee20008000800 */
[----:B------:R-:W-:-:S06]  /*5030*/  UMOV UR37, URZ ;  /* 0x000000ff00257c82 */ /* 0x000fcc0008000000 */
[----:B------:R-:W1:Y:S08]  /*5040*/  LDC R22, c[0x0][0xb30] ;  /* 0x0002cc00ff167b82 */ /* 0x000e700000000800 */
[----:B------:R-:W1:Y:S08]  /*5050*/  LDC.64 R36, c[0x0][0xb10] ;  /* 0x0002c400ff247b82 */ /* 0x000e700000000a00 */
[----:B------:R-:W1:Y:S08]  /*5060*/  LDC.64 R18, c[0x0][0xb18] ;  /* 0x0002c600ff127b82 */ /* 0x000e700000000a00 */
[----:B------:R-:W1:Y:S08]  /*5070*/  LDC.64 R16, c[0x0][0xb28] ;  /* 0x0002ca00ff107b82 */ /* 0x000e700000000a00 */
[----:B------:R-:W1:Y:S01]  /*5080*/  LDC.64 R34, c[0x0][0x8b0] ;  /* 0x00022c00ff227b82 */ /* 0x000e620000000a00 */
[----:B---3--:R-:W-:-:S07]  /*5090*/  IMAD.IADD R26, R3, 0x1, R26 ;  /* 0x00000001031a7824 */ /* 0x008fce00078e021a */
[----:B------:R-:W3:Y:S08]  /*50a0*/  LDC.64 R32, c[0x0][0x8a8] ;  /* 0x00022a00ff207b82 */ /* 0x000ef00000000a00 */
[----:B--2-4-:R-:W1:Y:S02]  /*50b0*/  LDC R44, c[0x0][0x374] ;  /* 0x0000dd00ff2c7b82 */ /* 0x014e640000000800 */
.L_x_91:
[----:B------:R-:W-:Y:S02]  /*50c0*/  LEA R0, R53, UR46, 0x3 ;  /* 0x0000002e35007c11 */ /* 0x000fe4000f8e18ff */
[----:B------:R-:W-:Y:S02]  /*50d0*/  SHF.L.U32 R3, R49, 0x1f, RZ ;  /* 0x0000001f31037819 */ /* 0x000fe400000006ff */
[----:B------:R-:W-:Y:S02]  /*50e0*/  LEA R12, R53, UR46, 0x4 ;  /* 0x0000002e350c7c11 */ /* 0x000fe4000f8e20ff */
[----:B------:R-:W2:Y:S02]  /*50f0*/  SYNCS.PHASECHK.TRANS64.TRYWAIT P0, [R0+URZ+0x5b0], R3 ;  /* 0x0005b003000075a7 */ /* 0x000ea400080011ff */
[----:B-123--:R-:W-:Y:S05]  /*5100*/  @!P0 BRA `(.L_x_79) ;  /* 0x0000001800308947 */ /* 0x00efea0003800000 */
.L_x_125:
[----:B------:R-:W-:Y:S01]  /*5110*/  ISETP.GE.AND P0, PT, R2, 0x1, PT ;  /* 0x000000010200780c */ /* 0x000fe20003f06270 */
[----:B------:R-:W4:Y:S01]  /*5120*/  LDS.128 R12, [R12+0x640] ;  /* 0x000640000c0c7984 */ /* 0x000f220000000c00 */
[----:B--2---:R-:W-:Y:S01]  /*5130*/  VIADD R0, R0, 0x5c0 ;  /* 0x000005c000007836 */ /* 0x004fe20000000000 */
[----:B------:R-:W-:Y:S01]  /*5140*/  @!PT LDS RZ, [RZ] ;  /* 0x00000000fffff984 */ /* 0x000fe20000000800 */
[----:B------:R-:W-:Y:S01]  /*5150*/  @!PT LDS RZ, [RZ] ;  /* 0x00000000fffff984 */ /* 0x000fe20000000800 */
[----:B------:R-:W-:Y:S01]  /*5160*/  @!PT LDS RZ, [RZ] ;  /* 0x00000000fffff984 */ /* 0x000fe20000000800 */
[----:B------:R-:W-:Y:S01]  /*5170*/  @!PT LDS RZ, [RZ] ;  /* 0x00000000fffff984 */ /* 0x000fe20000000800 */
[----:B------:R2:W-:Y:S06]  /*5180*/  MEMBAR.ALL.CTA ;  /* 0x0000000000007992 */ /* 0x0005ec0000008000 */
[----:B--2---:R-:W2:Y:S01]  /*5190*/  FENCE.VIEW.ASYNC.S ;  /* 0x00000000000073c6 */ /* 0x004ea20000000000 */
[----:B------:R-:W-:Y:S04]  /*51a0*/  PRMT R0, RZ, 0x654, R0 ;  /* 0x00000654ff007816 */ /* 0x000fe80000000000 */
[----:B--2---:R2:W-:Y:S01]  /*51b0*/  SYNCS.ARRIVE.TRANS64.RED.A1T0 RZ, [R0+URZ], RZ ;  /* 0x000000ff00ff79a7 */ /* 0x0045e200081004ff */
[----:B----4-:R-:W-:Y:S04]  /*51c0*/  LOP3.LUT P6, RZ, R14, 0x1, RZ, 0xc0, !PT ;  /* 0x000000010eff7812 */ /* 0x010fe800078cc0ff */
[----:B------:R-:W-:Y:S09]  /*51d0*/  P2R R52, PR, RZ, 0x40 ;  /* 0x00000040ff347803 */ /* 0x000ff20000000000 */
[----:B------:R-:W-:Y:S02]  /*51e0*/  @P6 MOV R25, R12 ;  /* 0x0000000c00196202 */ /* 0x000fe40000000f00 */
[----:B------:R-:W-:Y:S01]  /*51f0*/  @P6 LOP3.LUT R23, R13, 0xffff, RZ, 0xc0, !PT ;  /* 0x0000ffff0d176812 */ /* 0x000fe200078ec0ff */
[----:B--2---:R-:W-:Y:S06]  /*5200*/  @!P0 BRA `(.L_x_80) ;  /* 0x0000000000a48947 */ /* 0x004fec0003800000 */
[----:B-1----:R-:W-:Y:S01]  /*5210*/  IMAD.HI.U32 R11, R44, R19, RZ ;  /* 0x000000132c0b7227 */ /* 0x002fe200078e00ff */
[----:B------:R-:W-:Y:S02]  /*5220*/  ISETP.NE.AND P0, PT, R18, 0x1, PT ;  /* 0x000000011200780c */ /* 0x000fe40003f05270 */
[----:B------:R-:W-:Y:S01]  /*5230*/  ISETP.NE.AND P1, PT, R2, 0x1, PT ;  /* 0x000000010200780c */ /* 0x000fe20003f25270 */
[----:B------:R-:W-:Y:S01]  /*5240*/  IMAD.HI.U32 R10, R43, R36, RZ ;  /* 0x000000242b0a7227 */ /* 0x000fe200078e00ff */
[----:B------:R-:W-:Y:S02]  /*5250*/  SHF.R.U32.HI R11, RZ, R42, R11 ;  /* 0x0000002aff0b7219 */ /* 0x000fe4000001160b */
[----:B------:R-:W-:Y:S01]  /*5260*/  ISETP.NE.AND P2, PT, R24, 0x1, PT ;  /* 0x000000011800780c */ /* 0x000fe20003f45270 */
[----:B------:R-:W-:Y:S01]  /*5270*/  IMAD.HI.U32 R28, R25, R36, RZ ;  /* 0x00000024191c7227 */ /* 0x000fe200078e00ff */
[----:B------:R-:W-:Y:S02]  /*5280*/  SHF.R.U32.HI R10, RZ, R37, R10 ;  /* 0x00000025ff0a7219 */ /* 0x000fe4000001160a */
[----:B------:R-:W-:Y:S01]  /*5290*/  SEL R3, R44, R11, !P0 ;  /* 0x0000000b2c037207 */ /* 0x000fe20004000000 */
[----:B------:R-:W-:Y:S01]  /*52a0*/  IMAD.HI.U32 R11, R23, R19, RZ ;  /* 0x00000013170b7227 */ /* 0x000fe200078e00ff */
[----:B------:R-:W-:Y:S02]  /*52b0*/  SEL R7, R43, R10, !P2 ;  /* 0x0000000a2b077207 */ /* 0x000fe40005000000 */
[----:B------:R-:W-:Y:S01]  /*52c0*/  SHF.R.U32.HI R28, RZ, R37, R28 ;  /* 0x00000025ff1c7219 */ /* 0x000fe2000001161c */
[-C--:B------:R-:W-:Y:S04]  /*52d0*/  IMAD.HI.U32 R10, R3, R16.reuse, RZ ;  /* 0x00000010030a7227 */ /* 0x080fe800078e00ff */
[----:B------:R-:W-:Y:S01]  /*52e0*/  IMAD.HI.U32 R20, R7, R16, RZ ;  /* 0x0000001007147227 */ /* 0x000fe200078e00ff */
[-C--:B------:R-:W-:Y:S02]  /*52f0*/  @P1 SHF.R.U32.HI R3, RZ, R17.reuse, R10 ;  /* 0x00000011ff031219 */ /* 0x080fe4000001160a */
[----:B------:R-:W-:Y:S02]  /*5300*/  SHF.R.U32.HI R10, RZ, R42, R11 ;  /* 0x0000002aff0a7219 */ /* 0x000fe4000001160b */
[----:B------:R-:W-:Y:S01]  /*5310*/  @P1 SHF.R.U32.HI R7, RZ, R17, R20 ;  /* 0x00000011ff071219 */ /* 0x000fe20000011614 */
[C---:B------:R-:W-:Y:S01]  /*5320*/  IMAD R4, R2.reuse, R3, RZ ;  /* 0x0000000302047224 */ /* 0x040fe200078e02ff */
[----:B------:R-:W-:Y:S02]  /*5330*/  SEL R5, R23, R10, !P0 ;  /* 0x0000000a17057207 */ /* 0x000fe40004000000 */
[----:B------:R-:W-:Y:S01]  /*5340*/  SEL R3, R25, R28, !P2 ;  /* 0x0000001c19037207 */ /* 0x000fe20005000000 */
[----:B------:R-:W-:Y:S01]  /*5350*/  IMAD R6, R2, R7, RZ ;  /* 0x0000000702067224 */ /* 0x000fe200078e02ff */
[C---:B------:R-:W-:Y:S01]  /*5360*/  ISETP.GE.AND P0, PT, R5.reuse, R4, PT ;  /* 0x000000040500720c */ /* 0x040fe20003f06270 */
[----:B------:R-:W-:Y:S03]  /*5370*/  IMAD.HI.U32 R8, R5, R16, RZ ;  /* 0x0000001005087227 */ /* 0x000fe600078e00ff */
[----:B------:R-:W-:Y:S01]  /*5380*/  ISETP.GE.OR P0, PT, R3, R6, P0 ;  /* 0x000000060300720c */ /* 0x000fe20000706670 */
[----:B------:R-:W-:Y:S01]  /*5390*/  IMAD.MOV R6, RZ, RZ, -R3 ;  /* 0x000000ffff067224 */ /* 0x000fe200078e0a03 */
[-C--:B------:R-:W-:Y:S03]  /*53a0*/  SHF.R.U32.HI R8, RZ, R17.reuse, R8 ;  /* 0x00000011ff087219 */ /* 0x080fe60000011608 */
[----:B------:R-:W-:Y:S01]  /*53b0*/  IMAD R25, R24, R6, R25 ;  /* 0x0000000618197224 */ /* 0x000fe200078e0219 */
[----:B------:R-:W-:Y:S05]  /*53c0*/  SEL R9, R5, R8, !P1 ;  /* 0x0000000805097207 */ /* 0x000fea0004800000 */
[----:B------:R-:W-:Y:S02]  /*53d0*/  IMAD.MOV R8, RZ, RZ, -R9 ;  /* 0x000000ffff087224 */ /* 0x000fe400078e0a09 */
[C---:B------:R-:W-:Y:S04]  /*53e0*/  @!P0 IMAD.HI.U32 R4, R3.reuse, R16, RZ ;  /* 0x0000001003048227 */ /* 0x040fe800078e00ff */
[----:B------:R-:W-:Y:S01]  /*53f0*/  IMAD R8, R2, R8, R5 ;  /* 0x0000000802087224 */ /* 0x000fe200078e0205 */
[----:B------:R-:W-:Y:S04]  /*5400*/  @!P0 SHF.R.U32.HI R4, RZ, R17, R4 ;  /* 0x00000011ff048219 */ /* 0x000fe80000011604 */
[----:B------:R-:W-:Y:S02]  /*5410*/  @!P0 SEL R0, R3, R4, !P1 ;  /* 0x0000000403008207 */ /* 0x000fe40004800000 */
[----:B------:R-:W-:Y:S02]  /*5420*/  IADD3 R4, PT, PT, -R5, RZ, RZ ;  /* 0x000000ff05047210 */ /* 0x000fe40007ffe1ff */
[----:B------:R-:W-:Y:S01]  /*5430*/  @!P0 IADD3 R9, PT, PT, R9, -R0, RZ ;  /* 0x8000000009098210 */ /* 0x000fe20007ffe0ff */
[----:B------:R-:W-:Y:S02]  /*5440*/  @!P0 IMAD R0, R7, R8, R0 ;  /* 0x0000000807008224 */ /* 0x000fe400078e0200 */
[----:B------:R-:W-:Y:S02]  /*5450*/  IMAD R23, R18, R4, R23 ;  /* 0x0000000412177224 */ /* 0x000fe400078e0217 */
[----:B------:R-:W-:Y:S02]  /*5460*/  @!P0 IMAD R5, R9, R2, R3 ;  /* 0x0000000209058224 */ /* 0x000fe400078e0203 */
[----:B------:R-:W-:Y:S04]  /*5470*/  @!P0 IMAD.MOV.U32 R3, RZ, RZ, R0 ;  /* 0x000000ffff038224 */ /* 0x000fe800078e0000 */
[----:B------:R-:W-:Y:S02]  /*5480*/  IMAD R25, R3, R24, R25 ;  /* 0x0000001803197224 */ /* 0x000fe400078e0219 */
[----:B------:R-:W-:Y:S07]  /*5490*/  IMAD R23, R5, R18, R23 ;  /* 0x0000001205177224 */ /* 0x000fee00078e0217 */
.L_x_80:
[----:B------:R-:W-:Y:S01]  /*54a0*/  ULEA.HI UR5, UR37, UR37, URZ, 0x1 ;  /* 0x0000002525057291 */ /* 0x000fe2000f8f08ff */
[----:B-1----:R-:W-:Y:S01]  /*54b0*/  ISETP.NE.U32.AND P1, PT, R34, RZ, PT ;  /* 0x000000ff2200720c */ /* 0x002fe20003f25070 */
[----:B------:R-:W-:Y:S02]  /*54c0*/  UISETP.NE.U32.AND UP3, UPT, UR42, URZ, UPT ;  /* 0x000000ff2a00728c */ /* 0x000fe4000bf65070 */
[----:B------:R-:W-:Y:S01]  /*54d0*/  USHF.L.U32 UR4, UR5, 0x3, URZ ;  /* 0x0000000305047899 */ /* 0x000fe200080006ff */
[----:B------:R-:W-:Y:S01]  /*54e0*/  ISETP.NE.AND.EX P1, PT, R35, RZ, PT, P1 ;  /* 0x000000ff2300720c */ /* 0x000fe20003f25310 */
[----:B------:R-:W-:Y:S02]  /*54f0*/  UISETP.NE.AND.EX UP3, UPT, UR43, URZ, UPT, UP3 ;  /* 0x000000ff2b00728c */ /* 0x000fe4000bf65330 */
[----:B------:R-:W-:Y:S02]  /*5500*/  ULOP3.LUT UR5, UR5, 0xffe, URZ, 0xc0, !UPT ;  /* 0x00000ffe05057892 */ /* 0x000fe4000f8ec0ff */
[----:B------:R-:W-:Y:S02]  /*5510*/  ULOP3.LUT UR4, UR4, 0xfffffff0, URZ, 0xc0, !UPT ;  /* 0xfffffff004047892 */ /* 0x000fe4000f8ec0ff */
[----:B------:R-:W-:Y:S04]  /*5520*/  UIADD3 UR5, UPT, UPT, -UR5, UR37, URZ ;  /* 0x0000002505057290 */ /* 0x000fe8000fffe1ff */
[----:B------:R-:W-:Y:S02]  /*5530*/  VIADD R3, R26, UR4 ;  /* 0x000000041a037c36 */ /* 0x000fe40008000000 */
[----:B------:R-:W-:Y:S01]  /*5540*/  IMAD.U32 R0, RZ, RZ, UR5 ;  /* 0x00000005ff007e24 */ /* 0x000fe2000f8e00ff */
[----:B------:R-:W-:Y:S06]  /*5550*/  BRA.U !UP3, `(.L_x_81) ;  /* 0x000000010b387547 */ /* 0x000fec000b800000 */
[----:B------:R-:W-:Y:S01]  /*5560*/  UISETP.NE.U32.AND UP0, UPT, UR40, URZ, UPT ;  /* 0x000000ff2800728c */ /* 0x000fe2000bf05070 */
[----:B------:R-:W-:Y:S03]  /*5570*/  HFMA2 R40, -RZ, RZ, 0, 5.9604644775390625e-08 ;  /* 0x00000001ff287431 */ /* 0x000fe600000001ff */
[----:B------:R-:W-:Y:S06]  /*5580*/  UISETP.NE.AND.EX UP0, UPT, UR41, URZ, UPT, UP0 ;  /* 0x000000ff2900728c */ /* 0x000fec000bf05300 */
[----:B------:R-:W-:Y:S05]  /*5590*/  PLOP3.LUT P0, PT, PT, PT, UP0, 0x80, 0x8 ;  /* 0x000000000008781c */ /* 0x000fea0003f0f008 */
[----:B------:R-:W1:Y:S01]  /*55a0*/  @UP0 LDCU.64 UR6, c[0x0][0x888] ;  /* 0x00011100ff0607ac */ /* 0x000e620008000a00 */
[----:B------:R-:W-:Y:S04]  /*55b0*/  @UP0 UIMAD UR4, UR36, UR42, URZ ;  /* 0x0000002a240402a4 */ /* 0x000fe8000f8e02ff */
[----:B-1----:R-:W-:Y:S06]  /*55c0*/  @UP0 UIMAD.WIDE UR6, UR4, 0x4, UR6 ;  /* 0x00000004040608a5 */ /* 0x002fec000f8e0206 */
[----:B------:R-:W-:Y:S02]  /*55d0*/  IMAD.U32 R6, RZ, RZ, UR6 ;  /* 0x00000006ff067e24 */ /* 0x000fe4000f8e00ff */
[----:B------:R-:W-:Y:S05]  /*55e0*/  IMAD.U32 R7, RZ, RZ, UR7 ;  /* 0x00000007ff077e24 */ /* 0x000fea000f8e00ff */
[----:B------:R-:W2:Y:S02]  /*55f0*/  @P0 LDG.E R4, desc[UR44][R6.64] ;  /* 0x0000002c06040981 */ /* 0x000ea4000c1e1900 */
[----:B--2---:R-:W-:Y:S01]  /*5600*/  @P0 R2UR UR38, R4 ;  /* 0x00000000042602ca */ /* 0x004fe200000e0000 */
[----:B------:R-:W-:Y:S05]  /*5610*/  IMAD.MOV.U32 R4, RZ, RZ, 0x1 ;  /* 0x00000001ff047424 */ /* 0x000fea00078e00ff */
[----:B------:R-:W-:Y:S08]  /*5620*/  @!P0 PRMT R40, R4, 0x7610, R40 ;  /* 0x0000761004288816 */ /* 0x000ff00000000028 */
[----:B------:R-:W1:Y:S02]  /*5630*/  @!UP0 LDCU UR38, c[0x0][0x880] ;  /* 0x00011000ff2687ac */ /* 0x000e640008000800 */
.L_x_81:
[----:B------:R-:W-:Y:S05]  /*5640*/  @!P1 BRA `(.L_x_82) ;  /* 0x0000000000209947 */ /* 0x000fea0003800000 */
[----:B---3--:R-:W-:Y:S04]  /*5650*/  ISETP.NE.U32.AND P0, PT, R32, RZ, PT ;  /* 0x000000ff2000720c */ /* 0x008fe80003f05070 */
[----:B------:R-:W-:Y:S11]  /*5660*/  ISETP.NE.AND.EX P0, PT, R33, RZ, PT, P0 ;  /* 0x000000ff2100720c */ /* 0x000ff60003f05300 */
[----:B------:R-:W-:Y:S02]  /*5670*/  @!UPT UIADD3 URZ, UPT, UPT, URZ, URZ, URZ ;  /* 0x000000fffffff290 */ /* 0x000fe4000fffe0ff */
[----:B------:R-:W2:Y:S01]  /*5680*/  @P0 LDC.64 R6, c[0x0][0x8a8] ;  /* 0x00022a00ff060b82 */ /* 0x000ea20000000a00 */
[----:B------:R-:W-:Y:S04]  /*5690*/  @P0 IMAD R4, R34, UR36, RZ ;  /* 0x0000002422040c24 */ /* 0x000fe8000f8e02ff */
[----:B--2---:R-:W-:Y:S05]  /*56a0*/  @P0 IMAD.WIDE R6, R4, 0x4, R6 ;  /* 0x0000000404060825 */ /* 0x004fea00078e0206 */
[----:B-----5:R2:W5:Y:S02]  /*56b0*/  @P0 LDG.E R27, desc[UR44][R6.64] ;  /* 0x0000002c061b0981 */ /* 0x020564000c1e1900 */
[----:B--2---:R-:W4:Y:S02]  /*56c0*/  @!P0 LDC R27, c[0x0][0x8a0] ;  /* 0x00022800ff1b8b82 */ /* 0x004f240000000800 */
.L_x_82:
[----:B------:R-:W2:Y:S01]  /*56d0*/  LDC.64 R6, c[0x0][0xb10] ;  /* 0x0002c400ff067b82 */ /* 0x000ea20000000a00 */
[----:B------:R-:W-:Y:S01]  /*56e0*/  UISETP.NE.AND UP4, UPT, UR47, URZ, UPT ;  /* 0x000000ff2f00728c */ /* 0x000fe2000bf85270 */
[----:B------:R-:W-:Y:S01]  /*56f0*/  SHF.L.U32 R10, R50, 0x1f, RZ ;  /* 0x0000001f320a7819 */ /* 0x000fe200000006ff */
[----:B------:R-:W-:Y:S01]  /*5700*/  UPLOP3.LUT UP0, UPT, UPT, UPT, UPT, 0x40, 0x4 ;  /* 0x000000000004789c */ /* 0x000fe20003f0e870 */
[----:B------:R-:W-:Y:S01]  /*5710*/  @P6 SHF.R.U32.HI R47, RZ, 0x10, R13 ;  /* 0x00000010ff2f6819 */ /* 0x000fe2000001160d */
[----:B------:R-:W-:Y:S03]  /*5720*/  ULEA UR50, UR37, UR46, 0x3 ;  /* 0x0000002e25327291 */ /* 0x000fe6000f8e18ff */
[----:B------:R-:W3:Y:S01]  /*5730*/  LDC.64 R8, c[0x0][0xb18] ;  /* 0x0002c600ff087b82 */ /* 0x000ee20000000a00 */
[----:B------:R-:W-:Y:S01]  /*5740*/  PLOP3.LUT P1, PT, PT, PT, UP4, 0x80, 0x8 ;  /* 0x000000000008781c */ /* 0x000fe20003f2f048 */
[----:B------:R-:W-:Y:S01]  /*5750*/  IMAD R28, R0, 0x100000, R3 ;  /* 0x00100000001c7824 */ /* 0x000fe200078e0203 */
[----:B------:R-:W-:Y:S01]  /*5760*/  CS2R R30, SRZ ;  /* 0x00000000001e7805 */ /* 0x000fe2000001ff00 */
[----:B------:R-:W-:Y:S01]  /*5770*/  VIADD R53, R53, 0x1 ;  /* 0x0000000135357836 */ /* 0x000fe20000000000 */
[----:B------:R-:W1:Y:S01]  /*5780*/  @UP4 LDCU.64 UR4, c[0x0][0x888] ;  /* 0x00011100ff0447ac */ /* 0x000e620008000a00 */
[----:B------:R-:W-:Y:S08]  /*5790*/  @UP4 UPLOP3.LUT UP0, UPT, UPT, UPT, UP3, 0x80, 0x8 ;  /* 0x000000000008489c */ /* 0x000ff00003f0f030 */
[----:B------:R-:W-:Y:S01]  /*57a0*/  @P1 LOP3.LUT P0, RZ, R40, 0xff, RZ, 0xc0, !PT ;  /* 0x000000ff28ff1812 */ /* 0x000fe2000780c0ff */
[----:B-1----:R-:W-:Y:S02]  /*57b0*/  @UP4 UISETP.NE.AND UP1, UPT, UR38, URZ, UPT ;  /* 0x000000ff2600428c */ /* 0x002fe4000bf25270 */
[----:B------:R-:W-:Y:S02]  /*57c0*/  @UP4 UISETP.NE.U32.AND UP2, UPT, UR4, URZ, UPT ;  /* 0x000000ff0400428c */ /* 0x000fe4000bf45070 */
[----:B------:R-:W-:Y:S02]  /*57d0*/  @UP4 USEL UR4, URZ, 0xffffffff, UP1 ;  /* 0xffffffffff044887 */ /* 0x000fe40008800000 */
[----:B------:R-:W-:Y:S06]  /*57e0*/  @UP4 UISETP.NE.AND.EX UP2, UPT, UR5, URZ, UPT, UP2 ;  /* 0x000000ff0500428c */ /* 0x000fec000bf45320 */
[----:B------:R-:W-:Y:S01]  /*57f0*/  @P1 VOTEU.ANY UP1, P0 ;  /* 0x0000000000ff1886 */ /* 0x000fe20000020100 */
[----:B------:R-:W-:Y:S01]  /*5800*/  ISETP.NE.AND P0, PT, R22, 0x1, PT ;  /* 0x000000011600780c */ /* 0x000fe20003f05270 */
[----:B------:R-:W-:Y:S04]  /*5810*/  @UP4 USEL UR5, URZ, 0xffffffff, UP2 ;  /* 0xffffffffff054887 */ /* 0x000fe80009000000 */
[----:B------:R-:W-:Y:S04]  /*5820*/  @UP0 USEL UR4, UR5, UR4, !UP1 ;  /* 0x0000000405040287 */ /* 0x000fe8000c800000 */
[----:B------:R-:W-:Y:S04]  /*5830*/  @UP4 ULOP3.LUT UR4, UR4, 0x1, URZ, 0xc0, !UPT ;  /* 0x0000000104044892 */ /* 0x000fe8000f8ec0ff */
[----:B------:R-:W1:Y:S01]  /*5840*/  @!P0 LDC R4, c[0x0][0xb20] ;  /* 0x0002c800ff048b82 */ /* 0x000e620000000800 */
[----:B------:R-:W-:Y:S01]  /*5850*/  UISETP.NE.U32.OR UP0, UPT, UR4, 0x1, !UP4 ;  /* 0x000000010400788c */ /* 0x000fe2000e705470 */
[----:B--2---:R-:W-:Y:S01]  /*5860*/  @!P0 IMAD.HI.U32 R6, R25, R6, RZ ;  /* 0x0000000619068227 */ /* 0x004fe200078e00ff */
[----:B---3--:R-:W-:Y:S05]  /*5870*/  @!P0 ISETP.NE.AND P1, PT, R8, 0x1, PT ;  /* 0x000000010800880c */ /* 0x008fea0003f25270 */
[----:B------:R-:W2:Y:S01]  /*5880*/  @!P0 LDC R5, c[0x0][0xb0c] ;  /* 0x0002c300ff058b82 */ /* 0x000ea20000000800 */
[----:B------:R-:W-:Y:S01]  /*5890*/  @!P0 IMAD.HI.U32 R9, R23, R9, RZ ;  /* 0x0000000917098227 */ /* 0x000fe200078e00ff */
[----:B------:R-:W-:Y:S02]  /*58a0*/  PLOP3.LUT P3, PT, PT, PT, UP0, 0x80, 0x8 ;  /* 0x000000000008781c */ /* 0x000fe40003f6f008 */
[----:B------:R-:W-:Y:S11]  /*58b0*/  @!P0 SHF.R.U32.HI R6, RZ, R7, R6 ;  /* 0x00000007ff068219 */ /* 0x000ff60000011606 */
[----:B------:R-:W-:Y:S04]  /*58c0*/  @P3 SHF.L.U32 R11, R48, 0x1f, RZ ;  /* 0x0000001f300b3819 */ /* 0x000fe800000006ff */
[----:B------:R-:W3:Y:S01]  /*58d0*/  @P3 SYNCS.PHASECHK.TRANS64.TRYWAIT P5, [UR46+0x590], R11 ;  /* 0x0005900bff0035a7 */ /* 0x000ee200080a112e */
[----:B-1----:R-:W-:Y:S02]  /*58e0*/  @!P0 SHF.R.U32.HI R4, RZ, R4, R9 ;  /* 0x00000004ff048219 */ /* 0x002fe40000011609 */
[----:B--2---:R-:W-:Y:S02]  /*58f0*/  @!P0 ISETP.NE.AND P2, PT, R5, 0x1, PT ;  /* 0x000000010500880c */ /* 0x004fe40003f45270 */
[----:B------:R-:W-:Y:S02]  /*5900*/  @!P0 SEL R7, R23, R4, !P1 ;  /* 0x0000000417078207 */ /* 0x000fe40004800000 */
[----:B------:R-:W-:Y:S02]  /*5910*/  @!P0 SEL R6, R25, R6, !P2 ;  /* 0x0000000619068207 */ /* 0x000fe40005000000 */
[----:B------:R-:W-:Y:S03]  /*5920*/  PLOP3.LUT P1, PT, PT, PT, PT, 0x8, 0x80 ;  /* 0x000000000080781c */ /* 0x000fe60003f2e170 */
[----:B------:R-:W-:Y:S02]  /*5930*/  @!P0 IMAD.IADD R4, R7, 0x1, -R6 ;  /* 0x0000000107048824 */ /* 0x000fe400078e0a06 */
[----:B------:R-:W-:Y:S01]  /*5940*/  @!P0 IMAD.IADD R6, R6, 0x1, -R7 ;  /* 0x0000000106068824 */ /* 0x000fe200078e0a07 */
[----:B------:R1:W2:Y:S01]  /*5950*/  SYNCS.PHASECHK.TRANS64.TRYWAIT P4, [UR50+0x5d0], R10 ;  /* 0x0005d00aff0075a7 */ /* 0x0002a20008081132 */
[----:B------:R-:W-:Y:S02]  /*5960*/  @!P0 IMAD R25, R4, R5, R25 ;  /* 0x0000000504198224 */ /* 0x000fe400078e0219 */
[----:B------:R-:W-:Y:S01]  /*5970*/  @!P0 IMAD R23, R6, R8, R23 ;  /* 0x0000000806178224 */ /* 0x000fe200078e0217 */
[----:B---3--:R-:W-:Y:S01]  /*5980*/  @P3 PLOP3.LUT P1, PT, P5, PT, PT, 0x8, 0x80 ;  /* 0x000000000080381c */ /* 0x008fe20002f2e170 */
[----:B------:R-:W-:Y:S01]  /*5990*/  @!UPT UIADD3 URZ, UPT, UPT, URZ, URZ, URZ ;  /* 0x000000fffffff290 */ /* 0x000fe2000fffe0ff */
[----:B-1----:R-:W-:Y:S11]  /*59a0*/  BRA.U !UP0, `(.L_x_83) ;  /* 0x0000000108747547 */ /* 0x002ff6000b800000 */
[----:B------:R-:W-:Y:S01]  /*59b0*/  LOP3.LUT P0, RZ, R40, 0xff, RZ, 0xc0, !PT ;  /* 0x000000ff28ff7812 */ /* 0x000fe2000780c0ff */
[----:B------:R-:W-:Y:S01]  /*59c0*/  @!UPT UIADD3 URZ, UPT, UPT, URZ, URZ, URZ ;  /* 0x000000fffffff290 */ /* 0x000fe2000fffe0ff */
[----:B------:R-:W-:Y:S11]  /*59d0*/  @!P1 BRA `(.L_x_84) ;  /* 0x00000000000c9947 */ /* 0x000ff60003800000 */
[----:B------:R-:W-:Y:S04]  /*59e0*/  SHF.L.U32 R3, R48, 0x1f, RZ ;  /* 0x0000001f30037819 */ /* 0x000fe800000006ff */
[----:B------:R-:W1:Y:S02]  /*59f0*/  SYNCS.PHASECHK.TRANS64.TRYWAIT P1, [UR46+0x590], R3 ;  /* 0x00059003ff0075a7 */ /* 0x000e64000802112e */
[----:B-1----:R-:W-:Y:S05]  /*5a00*/  @!P1 BRA `(.L_x_85) ;  /* 0x0000001000049947 */ /* 0x002fea0003800000 */
.L_x_84:
[----:B------:R-:W-:Y:S01]  /*5a10*/  UISETP.NE.U32.AND UP0, UPT, UR40, URZ, UPT ;  /* 0x000000ff2800728c */ /* 0x000fe2000bf05070 */
[----:B------:R-:W-:Y:S01]  /*5a20*/  CS2R R30, SRZ ;  /* 0x00000000001e7805 */ /* 0x000fe2000001ff00 */
[----:B------:R-:W-:Y:S01]  /*5a30*/  UISETP.NE.AND UP1, UPT, UR38, URZ, UPT ;  /* 0x000000ff2600728c */ /* 0x000fe2000bf25270 */
[----:B------:R-:W-:Y:S01]  /*5a40*/  LOP3.LUT R48, R48, 0x1, RZ, 0x3c, !PT ;  /* 0x0000000130307812 */ /* 0x000fe200078e3cff */
[----:B------:R-:W-:Y:S02]  /*5a50*/  UISETP.NE.AND.EX UP0, UPT, UR41, URZ, UPT, UP0 ;  /* 0x000000ff2900728c */ /* 0x000fe4000bf05300 */
[----:B------:R-:W-:Y:S02]  /*5a60*/  USEL UR4, URZ, 0xffffffff, UP1 ;  /* 0xffffffffff047887 */ /* 0x000fe40008800000 */
[----:B------:R-:W-:Y:S03]  /*5a70*/  USEL UR5, URZ, 0xffffffff, UP0 ;  /* 0xffffffffff057887 */ /* 0x000fe60008000000 */
[----:B------:R-:W-:Y:S01]  /*5a80*/  VOTEU.ANY UP0, P0 ;  /* 0x0000000000ff7886 */ /* 0x000fe20000000100 */
[----:B------:R-:W-:Y:S04]  /*5a90*/  @UP3 USEL UR4, UR5, UR4, !UP0 ;  /* 0x0000000405043287 */ /* 0x000fe8000c000000 */
[----:B------:R-:W-:Y:S04]  /*5aa0*/  ULOP3.LUT UR4, UR4, 0x1, URZ, 0xc0, !UPT ;  /* 0x0000000104047892 */ /* 0x000fe8000f8ec0ff */
[----:B------:R-:W-:Y:S02]  /*5ab0*/  UISETP.NE.U32.AND UP0, UPT, UR4, 0x1, UPT ;  /* 0x000000010400788c */ /* 0x000fe4000bf05070 */
[----:B------:R-:W-:Y:S04]  /*5ac0*/  UIADD3 UR4, UPT, UPT, UR46, 0x598, URZ ;  /* 0x000005982e047890 */ /* 0x000fe8000fffe0ff */
[----:B------:R-:W-:Y:S01]  /*5ad0*/  PLOP3.LUT P0, PT, PT, PT, UP0, 0x80, 0x8 ;  /* 0x000000000008781c */ /* 0x000fe20003f0f008 */
[----:B------:R-:W-:Y:S11]  /*5ae0*/  UPRMT UR4, UR39, 0x654, UR4 ;  /* 0x0000065427047896 */ /* 0x000ff60008000004 */
[----:B------:R-:W-:Y:S01]  /*5af0*/  @!UPT UIADD3 URZ, UPT, UPT, URZ, URZ, URZ ;  /* 0x000000fffffff290 */ /* 0x000fe2000fffe0ff */
[----:B------:R3:W1:Y:S01]  /*5b00*/  @P0 LDS.64 R30, [R45+UR46+0x680] ;  /* 0x0006802e2d1e0984 */ /* 0x0006620008000a00 */
[----:B------:R-:W-:Y:S01]  /*5b10*/  @!PT LDS RZ, [RZ] ;  /* 0x00000000fffff984 */ /* 0x000fe20000000800 */
[----:B------:R-:W-:Y:S01]  /*5b20*/  @!PT LDS RZ, [RZ] ;  /* 0x00000000fffff984 */ /* 0x000fe20000000800 */
[----:B------:R-:W-:Y:S01]  /*5b30*/  @!PT LDS RZ, [RZ] ;  /* 0x00000000fffff984 */ /* 0x000fe20000000800 */
[----:B------:R-:W-:Y:S01]  /*5b40*/  @!PT LDS RZ, [RZ] ;  /* 0x00000000fffff984 */ /* 0x000fe20000000800 */
[----:B------:R4:W-:Y:S06]  /*5b50*/  MEMBAR.ALL.CTA ;  /* 0x0000000000007992 */ /* 0x0009ec0000008000 */
[----:B----4-:R-:W4:Y:S02]  /*5b60*/  FENCE.VIEW.ASYNC.S ;  /* 0x00000000000073c6 */ /* 0x010f240000000000 */
[----:B----4-:R-:W-:Y:S01]  /*5b70*/  SYNCS.ARRIVE.TRANS64.RED.A1T0 RZ, [UR4], RZ ;  /* 0x000000ffffff79a7 */ /* 0x010fe20008100404 */
.L_x_83:
[----:B-1----:R-:W-:Y:S04]  /*5b80*/  SHF.R.U32.HI R3, RZ, 0x15, R28 ;  /* 0x00000015ff037819 */ /* 0x002fe8000001161c */
[----:B------:R-:W-:Y:S01]  /*5b90*/  LOP3.LUT P0, RZ, R3, 0x3, R46, 0x48, !PT ;  /* 0x0000000303ff7812 */ /* 0x000fe2000780482e */
[----:B------:R-:W-:Y:S01]  /*5ba0*/  @!UPT UIADD3 URZ, UPT, UPT, URZ, URZ, URZ ;  /* 0x000000fffffff290 */ /* 0x000fe2000fffe0ff */
[----:B--2---:R-:W-:Y:S11]  /*5bb0*/  @P4 BRA `(.L_x_86) ;  /* 0x0000000000084947 */ /* 0x004ff60003800000 */
[----:B------:R-:W1:Y:S02]  /*5bc0*/  SYNCS.PHASECHK.TRANS64.TRYWAIT P1, [UR50+0x5d0], R10 ;  /* 0x0005d00aff0075a7 */ /* 0x000e640008021132 */
[----:B-1----:R-:W-:Y:S05]  /*5bd0*/  @!P1 BRA `(.L_x_87) ;  /* 0x0000000c00a89947 */ /* 0x002fea0003800000 */
.L_x_86:
[----:B------:R-:W-:Y:S05]  /*5be0*/  @!P0 BRA `(.L_x_88) ;  /* 0x0000000000408947 */ /* 0x000fea0003800000 */
[----:B------:R-:W2:Y:S01]  /*5bf0*/  LDCU.64 UR8, c[0x4][0x68] ;  /* 0x01000d00ff0877ac */ /* 0x000ea20008000a00 */
[----:B------:R-:W-:Y:S01]  /*5c00*/  MOV R15, 0x0 ;  /* 0x00000000000f7802 */ /* 0x000fe20000000f00 */
[----:B------:R-:W-:Y:S02]  /*5c10*/  HFMA2 R12, -RZ, RZ, 0, 5.9604644775390625e-08 ;  /* 0x00000001ff0c7431 */ /* 0x000fe400000001ff */
[----:B------:R-:W-:Y:S02]  /*5c20*/  IMAD.MOV.U32 R8, RZ, RZ, 0x192 ;  /* 0x00000192ff087424 */ /* 0x000fe400078e00ff */
[----:B------:R-:W-:Y:S01]  /*5c30*/  IMAD.MOV.U32 R13, RZ, RZ, RZ ;  /* 0x000000ffff0d7224 */ /* 0x000fe200078e00ff */
[----:B------:R-:W1:Y:S01]  /*5c40*/  LDCU.64 UR6, c[0x4][0x70] ;  /* 0x01000e00ff0677ac */ /* 0x000e620008000a00 */
[----:B------:R-:W3:Y:S01]  /*5c50*/  LDC.64 R14, c[0x4][R15] ;  /* 0x010000000f0e7b82 */ /* 0x000ee20000000a00 */
[----:B------:R-:W4:Y:S01]  /*5c60*/  LDCU.64 UR4, c[0x4][0x8] ;  /* 0x01000100ff0477ac */ /* 0x000f220008000a00 */
[----:B--2---:R-:W-:Y:S01]  /*5c70*/  MOV R5, UR9 ;  /* 0x0000000900057c02 */ /* 0x004fe20008000f00 */
[----:B------:R-:W-:Y:S01]  /*5c80*/  IMAD.U32 R4, RZ, RZ, UR8 ;  /* 0x00000008ff047e24 */ /* 0x000fe2000f8e00ff */
[----:B-1----:R-:W-:Y:S01]  /*5c90*/  MOV R7, UR7 ;  /* 0x0000000700077c02 */ /* 0x002fe20008000f00 */
[----:B------:R-:W-:Y:S01]  /*5ca0*/  IMAD.U32 R6, RZ, RZ, UR6 ;  /* 0x00000006ff067e24 */ /* 0x000fe2000f8e00ff */
[----:B----4-:R-:W-:Y:S01]  /*5cb0*/  MOV R11, UR5 ;  /* 0x00000005000b7c02 */ /* 0x010fe20008000f00 */
[----:B------:R-:W-:Y:S02]  /*5cc0*/  IMAD.U32 R10, RZ, RZ, UR4 ;  /* 0x00000004ff0a7e24 */ /* 0x000fe4000f8e00ff */
[----:B------:R-:W-:Y:S07]  /*5cd0*/  LEPC R20, `(.L_x_88) ;  /* 0x000000001014794e */ /* 0x000fee0000000000 */
[----:B---3-5:R-:W-:Y:S05]  /*5ce0*/  CALL.ABS.NOINC R14 ;  /* 0x000000000e007343 */ /* 0x028fea0003c00000 */
.L_x_88:
[----:B------:R-:W-:Y:S01]  /*5cf0*/  ISETP.NE.AND P0, PT, R51, RZ, PT ;  /* 0x000000ff3300720c */ /* 0x000fe20003f05270 */
[----:B------:R-:W-:Y:S05]  /*5d00*/  WARPSYNC.ALL ;  /* 0x0000000000007948 */ /* 0x000fea0003800000 */
[----:B------:R-:W-:Y:S01]  /*5d10*/  R2UR UR4, R28 ;  /* 0x000000001c0472ca */ /* 0x000fe200000e0000 */
[----:B------:R-:W-:Y:S01]  /*5d20*/  UIADD3 UR5, UPT, UPT, UR50, 0x5f0, URZ ;  /* 0x000005f032057890 */ /* 0x000fe2000fffe0ff */
[C---:B-1----:R-:W-:Y:S01]  /*5d30*/  PRMT R3, R30.reuse, 0x8880, RZ ;  /* 0x000088801e037816 */ /* 0x042fe200000000ff */
[----:B------:R-:W-:Y:S01]  /*5d40*/  UIADD3 UR8, UPT, UPT, UR37, 0x1, URZ ;  /* 0x0000000125087890 */ /* 0x000fe2000fffe0ff */
[C---:B------:R-:W-:Y:S01]  /*5d50*/  SHF.L.U32 R0, R30.reuse, 0x10, RZ ;  /* 0x000000101e007819 */ /* 0x040fe200000006ff */
[----:B------:R-:W-:Y:S01]  /*5d60*/  UPRMT UR5, UR39, 0x654, UR5 ;  /* 0x0000065427057896 */ /* 0x000fe20008000005 */
[----:B------:R-:W-:Y:S01]  /*5d70*/  SHF.L.U32 R21, R30, 0x8, RZ ;  /* 0x000000081e157819 */ /* 0x000fe200000006ff */
[----:B------:R-:W-:Y:S01]  /*5d80*/  BSSY.RECONVERGENT B0, `(.L_x_89) ;  /* 0x0000036000007945 */ /* 0x000fe20003800200 */
[----:B------:R-:W-:Y:S02]  /*5d90*/  SHF.R.S32.HI R0, RZ, 0x18, R0 ;  /* 0x00000018ff007819 */ /* 0x000fe40000011400 */
[C---:B------:R-:W-:Y:S02]  /*5da0*/  SHF.L.U32 R20, R31.reuse, 0x10, RZ ;  /* 0x000000101f147819 */ /* 0x040fe400000006ff */
[----:B------:R-:W-:Y:S01]  /*5db0*/  SHF.R.S32.HI R12, RZ, 0x18, R30 ;  /* 0x00000018ff0c7819 */ /* 0x000fe2000001141e */
[----:B------:R-:W-:Y:S01]  /*5dc0*/  LDTM.16dp32bit_t0_t15.x8 R4, tmem[UR4] ;  /* 0x00000004000479ee */ /* 0x000fe20008980000 */
[----:B------:R-:W1:Y:S01]  /*5dd0*/  LDTM.16dp32bit_t16_t31.x8 R4, tmem[UR4+0x8] ;  /* 0x00000804000479ee */ /* 0x000e6200089a0000 */
[----:B------:R-:W-:Y:S01]  /*5de0*/  NOP ;  /* 0x0000000000007918 */ /* 0x000fe20000000000 */
[----:B-1----:R-:W-:Y:S01]  /*5df0*/  SYNCS.ARRIVE.TRANS64.RED.A1T0 RZ, [UR5], RZ ;  /* 0x000000ffffff79a7 */ /* 0x002fe20008100405 */
[C---:B------:R-:W-:Y:S02]  /*5e00*/  PRMT R13, R31.reuse, 0x8880, RZ ;  /* 0x000088801f0d7816 */ /* 0x040fe400000000ff */
[----:B------:R-:W-:Y:S02]  /*5e10*/  SHF.R.S32.HI R14, RZ, 0x18, R31 ;  /* 0x00000018ff0e7819 */ /* 0x000fe4000001141f */
[----:B------:R-:W-:Y:S04]  /*5e20*/  SHF.L.U32 R15, R31, 0x8, RZ ;  /* 0x000000081f0f7819 */ /* 0x000fe800000006ff */
[----:B------:R-:W-:Y:S01]  /*5e30*/  SHF.R.S32.HI R15, RZ, 0x18, R15 ;  /* 0x00000018ff0f7819 */ /* 0x000fe2000001140f */
[C---:B----45:R-:W-:Y:S02]  /*5e40*/  IMAD R4, R27.reuse, R4, RZ ;  /* 0x000000041b047224 */ /* 0x070fe400078e02ff */
[----:B------:R-:W-:Y:S02]  /*5e50*/  IMAD R5, R27, R5, RZ ;  /* 0x000000051b057224 */ /* 0x000fe400078e02ff */
[----:B------:R-:W-:Y:S01]  /*5e60*/  IMAD R4, R3, UR38, R4 ;  /* 0x0000002603047c24 */ /* 0x000fe2000f8e0204 */
[----:B------:R-:W-:Y:S01]  /*5e70*/  SHF.R.S32.HI R3, RZ, 0x18, R21 ;  /* 0x00000018ff037819 */ /* 0x000fe20000011415 */
[C---:B------:R-:W-:Y:S02]  /*5e80*/  IMAD R6, R27.reuse, R6, RZ ;  /* 0x000000061b067224 */ /* 0x040fe400078e02ff */
[C---:B------:R-:W-:Y:S02]  /*5e90*/  IMAD R7, R27.reuse, R7, RZ ;  /* 0x000000071b077224 */ /* 0x040fe400078e02ff */
[----:B------:R-:W-:Y:S01]  /*5ea0*/  IMAD R5, R0, UR38, R5 ;  /* 0x0000002600057c24 */ /* 0x000fe2000f8e0205 */
[----:B------:R-:W-:Y:S01]  /*5eb0*/  SHF.R.S32.HI R0, RZ, 0x18, R20 ;  /* 0x00000018ff007819 */ /* 0x000fe20000011414 */
[----:B------:R-:W-:Y:S02]  /*5ec0*/  IMAD R8, R27, R8, RZ ;  /* 0x000000081b087224 */ /* 0x000fe400078e02ff */
[----:B------:R-:W-:Y:S02]  /*5ed0*/  IMAD R6, R3, UR38, R6 ;  /* 0x0000002603067c24 */ /* 0x000fe4000f8e0206 */
[----:B------:R-:W-:Y:S02]  /*5ee0*/  IMAD R9, R27, R9, RZ ;  /* 0x000000091b097224 */ /* 0x000fe400078e02ff */
[----:B------:R-:W-:Y:S02]  /*5ef0*/  IMAD R7, R12, UR38, R7 ;  /* 0x000000260c077c24 */ /* 0x000fe4000f8e0207 */
[----:B------:R-:W-:Y:S02]  /*5f00*/  IMAD R8, R13, UR38, R8 ;  /* 0x000000260d087c24 */ /* 0x000fe4000f8e0208 */
[----:B------:R-:W-:Y:S01]  /*5f10*/  IMAD R10, R27, R10, RZ ;  /* 0x0000000a1b0a7224 */ /* 0x000fe200078e02ff */
[----:B------:R-:W-:Y:S01]  /*5f20*/  I2IP.S8.S32.SAT R28, R7, R6, RZ ;  /* 0x00000006071c7239 */ /* 0x000fe200000014ff */
[----:B------:R-:W-:Y:S02]  /*5f30*/  IMAD R9, R0, UR38, R9 ;  /* 0x0000002600097c24 */ /* 0x000fe4000f8e0209 */
[----:B------:R-:W-:Y:S01]  /*5f40*/  IMAD R11, R27, R11, RZ ;  /* 0x0000000b1b0b7224 */ /* 0x000fe200078e02ff */
[----:B------:R-:W-:Y:S01]  /*5f50*/  I2IP.S8.S32.SAT R20, R5, R4, R28 ;  /* 0x0000000405147239 */ /* 0x000fe2000000141c */
[----:B------:R-:W-:Y:S02]  /*5f60*/  IMAD R10, R15, UR38, R10 ;  /* 0x000000260f0a7c24 */ /* 0x000fe4000f8e020a */
[----:B------:R-:W-:Y:S05]  /*5f70*/  IMAD R11, R14, UR38, R11 ;  /* 0x000000260e0b7c24 */ /* 0x000fea000f8e020b */
[----:B------:R-:W-:Y:S04]  /*5f80*/  I2IP.S8.S32.SAT R12, R11, R10, RZ ;  /* 0x0000000a0b0c7239 */ /* 0x000fe800000014ff */
[----:B------:R-:W-:Y:S05]  /*5f90*/  I2IP.S8.S32.SAT R21, R9, R8, R12 ;  /* 0x0000000809157239 */ /* 0x000fea000000140c */
[----:B------:R1:W-:Y:S01]  /*5fa0*/  STS.64 [R45+UR46+0xa80], R20 ;  /* 0x000a80142d007988 */ /* 0x0003e20008000a2e */
[----:B------:R-:W-:Y:S01]  /*5fb0*/  @!PT LDS RZ, [RZ] ;  /* 0x00000000fffff984 */ /* 0x000fe20000000800 */
[----:B------:R-:W-:Y:S01]  /*5fc0*/  @!PT LDS RZ, [RZ] ;  /* 0x00000000fffff984 */ /* 0x000fe20000000800 */
[----:B------:R-:W-:Y:S01]  /*5fd0*/  @!PT LDS RZ, [RZ] ;  /* 0x00000000fffff984 */ /* 0x000fe20000000800 */
[----:B------:R-:W-:Y:S01]  /*5fe0*/  @!PT LDS RZ, [RZ] ;  /* 0x00000000fffff984 */ /* 0x000fe20000000800 */
[----:B------:R2:W-:Y:S06]  /*5ff0*/  MEMBAR.ALL.CTA ;  /* 0x0000000000007992 */ /* 0x0005ec0000008000 */
[----:B--2---:R-:W2:Y:S02]  /*6000*/  FENCE.VIEW.ASYNC.S ;  /* 0x00000000000073c6 */ /* 0x004ea40000000000 */
[----:B--2---:R-:W-:Y:S06]  /*6010*/  BAR.SYNC.DEFER_BLOCKING 0x1, 0x80 ;  /* 0x0042000000007b1d */ /* 0x004fec0000010000 */
[----:B------:R-:W-:Y:S05]  /*6020*/  @P0 BRA `(.L_x_90) ;  /* 0x00000000002c0947 */ /* 0x000fea0003800000 */
[----:B------:R-:W-:Y:S01]  /*6030*/  R2UR UR10, R39 ;  /* 0x00000000270a72ca */ /* 0x000fe200000e0000 */
[----:B------:R-:W-:Y:S01]  /*6040*/  UIADD3 UR12, UP0, UPT, UR48, 0x680, URZ ;  /* 0x00000680300c7890 */ /* 0x000fe2000ff1e0ff */
[----:B------:R-:W-:Y:S01]  /*6050*/  R2UR UR9, R41 ;  /* 0x00000000290972ca */ /* 0x000fe200000e0000 */
[----:B------:R-:W-:Y:S02]  /*6060*/  UIADD3 UR4, UPT, UPT, UR46, 0xa80, URZ ;  /* 0x00000a802e047890 */ /* 0x000fe4000fffe0ff */
[----:B------:R-:W-:Y:S01]  /*6070*/  UIADD3.X UR13, UPT, UPT, URZ, UR49, URZ, UP0, !UPT ;  /* 0x00000031ff0d7290 */ /* 0x000fe200087fe4ff */
[----:B------:R-:W-:Y:S07]  /*6080*/  UMOV UR7, UR36 ;  /* 0x0000002400077c82 */ /* 0x000fee0008000000 */
[----:B------:R-:W-:Y:S02]  /*6090*/  USHF.L.U32 UR5, UR10, 0x4, URZ ;  /* 0x000000040a057899 */ /* 0x000fe400080006ff */
[----:B------:R-:W-:Y:S09]  /*60a0*/  USHF.L.U32 UR6, UR9, 0x6, URZ ;  /* 0x0000000609067899 */ /* 0x000ff200080006ff */
[----:B------:R2:W-:Y:S01]  /*60b0*/  UTMASTG.3D [UR4], [UR12] ;  /* 0x000000040c0073b5 */ /* 0x0005e20008010000 */
[----:B------:R0:W-:Y:S01]  /*60c0*/  UTMACMDFLUSH ;  /* 0x00000000000079b7 */ /* 0x0001e20000000000 */
[----:B--2---:R-:W-:Y:S04]  /*60d0*/  DEPBAR.LE SB0, 0x0 ;  /* 0x000080000000791a */ /* 0x004fe80000000000 */
.L_x_90:
[----:B------:R-:W-:Y:S05]  /*60e0*/  BSYNC.RECONVERGENT B0 ;  /* 0x0000000000007941 */ /* 0x000fea0003800200 */
.L_x_89:
[----:B------:R-:W-:Y:S01]  /*60f0*/  BAR.SYNC.DEFER_BLOCKING 0x1, 0x80 ;  /* 0x0042000000007b1d */ /* 0x000fe20000010000 */
[----:B------:R-:W-:Y:S01]  /*6100*/  ISETP.NE.AND P1, PT, R52, RZ, PT ;  /* 0x000000ff3400720c */ /* 0x000fe20003f25270 */
[----:B------:R-:W-:Y:S01]  /*6110*/  UISETP.NE.AND UP0, UPT, UR8, 0x4, UPT ;  /* 0x000000040800788c */ /* 0x000fe2000bf05270 */
[----:B------:R-:W-:Y:S01]  /*6120*/  ISETP.NE.AND P0, PT, R53, 0x2, PT ;  /* 0x000000023500780c */ /* 0x000fe20003f05270 */
[----:B------:R-:W-:Y:S02]  /*6130*/  IMAD.IADD R39, R23, 0x1, R29 ;  /* 0x0000000117277824 */ /* 0x000fe400078e021d */
[----:B------:R-:W-:Y:S01]  /*6140*/  USEL UR4, URZ, 0x1, UP0 ;  /* 0x00000001ff047887 */ /* 0x000fe20008000000 */
[----:B------:R-:W-:Y:S01]  /*6150*/  SEL R0, RZ, 0x1, P0 ;  /* 0x00000001ff007807 */ /* 0x000fe20000000000 */
[----:B------:R-:W-:Y:S01]  /*6160*/  USEL UR37, UR8, URZ, UP0 ;  /* 0x000000ff08257287 */ /* 0x000fe20008000000 */
[----:B------:R-:W-:Y:S01]  /*6170*/  SEL R53, R53, RZ, P0 ;  /* 0x000000ff35357207 */ /* 0x000fe20000000000 */
[----:B------:R-:W-:Y:S01]  /*6180*/  IMAD.IADD R41, R25, 0x1, R38 ;  /* 0x0000000119297824 */ /* 0x000fe200078e0226 */
[----:B------:R-:W-:Y:S02]  /*6190*/  LOP3.LUT R49, R49, R0, RZ, 0x3c, !PT ;  /* 0x0000000031317212 */ /* 0x000fe400078e3cff */
[----:B------:R-:W-:Y:S02]  /*61a0*/  LOP3.LUT R50, R50, UR4, RZ, 0x3c, !PT ;  /* 0x0000000432327c12 */ /* 0x000fe4000f8e3cff */
[----:B------:R-:W-:Y:S01]  /*61b0*/  @P1 R2UR UR36, R47 ;  /* 0x000000002f2412ca */ /* 0x000fe200000e0000 */
[----:B------:R-:W-:Y:S03]  /*61c0*/  @!UPT UIADD3 URZ, UPT, UPT, URZ, URZ, URZ ;  /* 0x000000fffffff290 */ /* 0x000fe6000fffe0ff */
[----:B------:R-:W-:Y:S11]  /*61d0*/  @P1 BRA `(.L_x_91) ;  /* 0xffffffec00b81947 */ /* 0x000ff6000383ffff */
[----:B------:R-:W-:Y:S05]  /*61e0*/  EXIT ;  /* 0x000000000000794d */ /* 0x000fea0003800000 */
.L_x_20:
[----:B----4-:R4:W1:Y:S02]  /*61f0*/  SYNCS.PHASECHK.TRANS64.TRYWAIT P0, [R4+URZ+0x620], R5 ;  /* 0x00062005040075a7 */ /* 0x01086400080011ff */
[----:B-1----:R-:W-:Y:S05]  /*6200*/  @!P0 NANOSLEEP.SYNCS 0x989680 ;  /* 0x009896800000895d */ /* 0x002fea0003900000 */
[----:B------:R-:W1:Y:S02]  /*6210*/  @!P0 SYNCS.PHASECHK.TRANS64 P0, [R4+URZ+0x620], R5 ;  /* 0x00062005040085a7 */ /* 0x000e6400080010ff */
[----:B-1----:R-:W-:Y:S05]  /*6220*/  @!P0 BRA `(.L_x_20) ;  /* 0xfffffffc00f08947 */ /* 0x002fea000383ffff */
[----:B------:R-:W-:Y:S05]  /*6230*/  BRA `(.L_x_92) ;  /* 0xffffffbc00807947 */ /* 0x000fea000383ffff */
.L_x_23:
[----:B-1----:R-:W-:-:S07]  /*6240*/  MOV R4, UR33 ;  /* 0x0000002100047c02 */ /* 0x002fce0008000f00 */
.L_x_93:
[----:B-1----:R1:W4:Y:S02]  /*6250*/  SYNCS.PHASECHK.TRANS64.TRYWAIT P0, [R4+URZ+0x2c8], R7 ;  /* 0x0002c807040075a7 */ /* 0x00232400080011ff */
[----:B----4-:R-:W-:Y:S05]  /*6260*/  @!P0 NANOSLEEP.SYNCS 0x989680 ;  /* 0x009896800000895d */ /* 0x010fea0003900000 */
[----:B------:R-:W4:Y:S02]  /*6270*/  @!P0 SYNCS.PHASECHK.TRANS64 P0, [R4+URZ+0x2c8], R7 ;  /* 0x0002c807040085a7 */ /* 0x000f2400080010ff */
[----:B----4-:R-:W-:Y:S05]  /*6280*/  @!P0 BRA `(.L_x_93) ;  /* 0xfffffffc00f08947 */ /* 0x010fea000383ffff */
[----:B------:R-:W-:Y:S05]  /*6290*/  BRA `(.L_x_22) ;  /* 0xffffffbc00d47947 */ /* 0x000fea000383ffff */
.L_x_29:
[----:B-1----:R-:W-:-:S07]  /*62a0*/  MOV R4, UR17 ;  /* 0x0000001100047c02 */ /* 0x002fce0008000f00 */
.L_x_94:
[----:B-1----:R1:W4:Y:S02]  /*62b0*/  SYNCS.PHASECHK.TRANS64.TRYWAIT P0, [R4+URZ+0x2c8], R7 ;  /* 0x0002c807040075a7 */ /* 0x00232400080011ff */
[----:B----4-:R-:W-:Y:S05]  /*62c0*/  @!P0 NANOSLEEP.SYNCS 0x989680 ;  /* 0x009896800000895d */ /* 0x010fea0003900000 */
[----:B------:R-:W4:Y:S02]  /*62d0*/  @!P0 SYNCS.PHASECHK.TRANS64 P0, [R4+URZ+0x2c8], R7 ;  /* 0x0002c807040085a7 */ /* 0x000f2400080010ff */
[----:B----4-:R-:W-:Y:S05]  /*62e0*/  @!P0 BRA `(.L_x_94) ;  /* 0xfffffffc00f08947 */ /* 0x010fea000383ffff */
[----:B------:R-:W-:Y:S05]  /*62f0*/  BRA `(.L_x_28) ;  /* 0xffffffc0007c7947 */ /* 0x000fea000383ffff */
.L_x_33:
[----:B-1----:R1:W4:Y:S02]  /*6300*/  SYNCS.PHASECHK.TRANS64.TRYWAIT P0, [R8+URZ+0x5b0], R5 ;  /* 0x0005b005080075a7 */ /* 0x00232400080011ff */
[----:B----4-:R-:W-:Y:S05]  /*6310*/  @!P0 NANOSLEEP.SYNCS 0x989680 ;  /* 0x009896800000895d */ /* 0x010fea0003900000 */
[----:B------:R-:W4:Y:S02]  /*6320*/  @!P0 SYNCS.PHASECHK.TRANS64 P0, [R8+URZ+0x5b0], R5 ;  /* 0x0005b005080085a7 */ /* 0x000f2400080010ff */
[----:B----4-:R-:W-:Y:S05]  /*6330*/  @!P0 BRA `(.L_x_33) ;  /* 0xfffffffc00f08947 */ /* 0x010fea000383ffff */
[----:B------:R-:W-:Y:S05]  /*6340*/  BRA `(.L_x_95) ;  /* 0xffffffc4000c7947 */ /* 0x000fea000383ffff */
.L_x_37:
[----:B------:R-:W-:-:S07]  /*6350*/  MOV R2, UR5 ;  /* 0x0000000500027c02 */ /* 0x000fce0008000f00 */
.L_x_96:
[----:B-1----:R1:W2:Y:S02]  /*6360*/  SYNCS.PHASECHK.TRANS64.TRYWAIT P1, [R2+URZ+0x2c8], R3 ;  /* 0x0002c803020075a7 */ /* 0x0022a400080211ff */
[----:B--2---:R-:W-:Y:S05]  /*6370*/  @!P1 NANOSLEEP.SYNCS 0x989680 ;  /* 0x009896800000995d */ /* 0x004fea0003900000 */
[----:B------:R-:W2:Y:S02]  /*6380*/  @!P1 SYNCS.PHASECHK.TRANS64 P1, [R2+URZ+0x2c8], R3 ;  /* 0x0002c803020095a7 */ /* 0x000ea400080210ff */
[----:B--2---:R-:W-:Y:S05]  /*6390*/  @!P1 BRA `(.L_x_96) ;  /* 0xfffffffc00f09947 */ /* 0x004fea000383ffff */
[----:B------:R-:W-:Y:S05]  /*63a0*/  BRA `(.L_x_97) ;  /* 0xffffffc800847947 */ /* 0x000fea000383ffff */
.L_x_38:
[----:B------:R-:W-:-:S07]  /*63b0*/  MOV R2, UR5 ;  /* 0x0000000500027c02 */ /* 0x000fce0008000f00 */
.L_x_98:
[----:B-1----:R1:W2:Y:S02]  /*63c0*/  SYNCS.PHASECHK.TRANS64.TRYWAIT P0, [R2+URZ], R3 ;  /* 0x00000003020075a7 */ /* 0x0022a400080011ff */
[----:B--2---:R-:W-:Y:S05]  /*63d0*/  @!P0 NANOSLEEP.SYNCS 0x989680 ;  /* 0x009896800000895d */ /* 0x004fea0003900000 */
[----:B------:R-:W2:Y:S02]  /*63e0*/  @!P0 SYNCS.PHASECHK.TRANS64 P0, [R2+URZ], R3 ;  /* 0x00000003020085a7 */ /* 0x000ea400080010ff */
[----:B--2---:R-:W-:Y:S05]  /*63f0*/  @!P0 BRA `(.L_x_98) ;  /* 0xfffffffc00f08947 */ /* 0x004fea000383ffff */
[----:B------:R-:W-:Y:S05]  /*6400*/  BRA `(.L_x_99) ;  /* 0xffffffc800947947 */ /* 0x000fea000383ffff */
.L_x_39:
[----:B------:R-:W-:-:S07]  /*6410*/  MOV R2, UR5 ;  /* 0x0000000500027c02 */ /* 0x000fce0008000f00 */
.L_x_100:
[----:B-1----:R1:W2:Y:S02]  /*6420*/  SYNCS.PHASECHK.TRANS64.TRYWAIT P0, [R2+URZ], R3 ;  /* 0x00000003020075a7 */ /* 0x0022a400080011ff */
[----:B--2---:R-:W-:Y:S05]  /*6430*/  @!P0 NANOSLEEP.SYNCS 0x989680 ;  /* 0x009896800000895d */ /* 0x004fea0003900000 */
[----:B------:R-:W2:Y:S02]  /*6440*/  @!P0 SYNCS.PHASECHK.TRANS64 P0, [R2+URZ], R3 ;  /* 0x00000003020085a7 */ /* 0x000ea400080010ff */
[----:B--2---:R-:W-:Y:S05]  /*6450*/  @!P0 BRA `(.L_x_100) ;  /* 0xfffffffc00f08947 */ /* 0x004fea000383ffff */
[----:B------:R-:W-:Y:S05]  /*6460*/  BRA `(.L_x_101) ;  /* 0xffffffc800a07947 */ /* 0x000fea000383ffff */
.L_x_40:
[----:B------:R-:W-:-:S07]  /*6470*/  MOV R2, UR5 ;  /* 0x0000000500027c02 */ /* 0x000fce0008000f00 */
.L_x_102:
[----:B-1----:R1:W2:Y:S02]  /*6480*/  SYNCS.PHASECHK.TRANS64.TRYWAIT P0, [R2+URZ], R3 ;  /* 0x00000003020075a7 */ /* 0x0022a400080011ff */
[----:B--2---:R-:W-:Y:S05]  /*6490*/  @!P0 NANOSLEEP.SYNCS 0x989680 ;  /* 0x009896800000895d */ /* 0x004fea0003900000 */
[----:B------:R-:W2:Y:S02]  /*64a0*/  @!P0 SYNCS.PHASECHK.TRANS64 P0, [R2+URZ], R3 ;  /* 0x00000003020085a7 */ /* 0x000ea400080010ff */
[----:B--2---:R-:W-:Y:S05]  /*64b0*/  @!P0 BRA `(.L_x_102) ;  /* 0xfffffffc00f08947 */ /* 0x004fea000383ffff */
[----:B------:R-:W-:Y:S05]  /*64c0*/  BRA `(.L_x_103) ;  /* 0xffffffc800ac7947 */ /* 0x000fea000383ffff */
.L_x_43:
[----:B-1----:R1:W2:Y:S02]  /*64d0*/  SYNCS.PHASECHK.TRANS64.TRYWAIT P0, [R0+URZ+0x610], R9 ;  /* 0x00061009000075a7 */ /* 0x0022a400080011ff */
[----:B--2---:R-:W-:Y:S05]  /*64e0*/  @!P0 NANOSLEEP.SYNCS 0x989680 ;  /* 0x009896800000895d */ /* 0x004fea0003900000 */
[----:B------:R-:W2:Y:S02]  /*64f0*/  @!P0 SYNCS.PHASECHK.TRANS64 P0, [R0+URZ+0x610], R9 ;  /* 0x00061009000085a7 */ /* 0x000ea400080010ff */
[----:B--2---:R-:W-:Y:S05]  /*6500*/  @!P0 BRA `(.L_x_43) ;  /* 0xfffffffc00f08947 */ /* 0x004fea000383ffff */
[----:B------:R-:W-:Y:S05]  /*6510*/  BRA `(.L_x_104) ;  /* 0xffffffc800f47947 */ /* 0x000fea000383ffff */
.L_x_44:
[----:B------:R-:W-:-:S07]  /*6520*/  MOV R0, UR5 ;  /* 0x0000000500007c02 */ /* 0x000fce0008000f00 */
.L_x_105:
[----:B-1----:R1:W2:Y:S02]  /*6530*/  SYNCS.PHASECHK.TRANS64.TRYWAIT P0, [R0+URZ+0x5c0], R11 ;  /* 0x0005c00b000075a7 */ /* 0x0022a400080011ff */
[----:B--2---:R-:W-:Y:S05]  /*6540*/  @!P0 NANOSLEEP.SYNCS 0x989680 ;  /* 0x009896800000895d */ /* 0x004fea0003900000 */
[----:B------:R-:W2:Y:S02]  /*6550*/  @!P0 SYNCS.PHASECHK.TRANS64 P0, [R0+URZ+0x5c0], R11 ;  /* 0x0005c00b000085a7 */ /* 0x000ea400080010ff */
[----:B--2---:R-:W-:Y:S05]  /*6560*/  @!P0 BRA `(.L_x_105) ;  /* 0xfffffffc00f08947 */ /* 0x004fea000383ffff */
[----:B------:R-:W-:Y:S05]  /*6570*/  BRA `(.L_x_106) ;  /* 0xffffffcc00047947 */ /* 0x000fea000383ffff */
.L_x_45:
[----:B-1----:R1:W2:Y:S02]  /*6580*/  SYNCS.PHASECHK.TRANS64.TRYWAIT P1, [R0+URZ+0x5b0], R9 ;  /* 0x0005b009000075a7 */ /* 0x0022a400080211ff */
[----:B--2---:R-:W-:Y:S05]  /*6590*/  @!P1 NANOSLEEP.SYNCS 0x989680 ;  /* 0x009896800000995d */ /* 0x004fea0003900000 */
[----:B------:R-:W2:Y:S02]  /*65a0*/  @!P1 SYNCS.PHASECHK.TRANS64 P1, [R0+URZ+0x5b0], R9 ;  /* 0x0005b009000095a7 */ /* 0x000ea400080210ff */
[----:B--2---:R-:W-:Y:S05]  /*65b0*/  @!P1 BRA `(.L_x_45) ;  /* 0xfffffffc00f09947 */ /* 0x004fea000383ffff */
[----:B------:R-:W-:Y:S05]  /*65c0*/  BRA `(.L_x_107) ;  /* 0xffffffcc00347947 */ /* 0x000fea000383ffff */
.L_x_48:
[----:B------:R-:W-:-:S07]  /*65d0*/  MOV R0, UR5 ;  /* 0x0000000500007c02 */ /* 0x000fce0008000f00 */
.L_x_108:
[----:B-1----:R1:W2:Y:S02]  /*65e0*/  SYNCS.PHASECHK.TRANS64.TRYWAIT P0, [R0+URZ+0x5c0], R3 ;  /* 0x0005c003000075a7 */ /* 0x0022a400080011ff */
[----:B--2---:R-:W-:Y:S05]  /*65f0*/  @!P0 NANOSLEEP.SYNCS 0x989680 ;  /* 0x009896800000895d */ /* 0x004fea0003900000 */
[----:B------:R-:W2:Y:S02]  /*6600*/  @!P0 SYNCS.PHASECHK.TRANS64 P0, [R0+URZ+0x5c0], R3 ;  /* 0x0005c003000085a7 */ /* 0x000ea400080010ff */
[----:B--2---:R-:W-:Y:S05]  /*6610*/  @!P0 BRA `(.L_x_108) ;  /* 0xfffffffc00f08947 */ /* 0x004fea000383ffff */
[----:B------:R-:W-:Y:S05]  /*6620*/  BRA `(.L_x_47) ;  /* 0xffffffcc00887947 */ /* 0x000fea000383ffff */
.L_x_55:
[----:B-1----:R1:W2:Y:S02]  /*6630*/  SYNCS.PHASECHK.TRANS64.TRYWAIT P1, [R0+URZ+0x5b0], R5 ;  /* 0x0005b005000075a7 */ /* 0x0022a400080211ff */
[----:B--2---:R-:W-:Y:S05]  /*6640*/  @!P1 NANOSLEEP.SYNCS 0x989680 ;  /* 0x009896800000995d */ /* 0x004fea0003900000 */
[----:B------:R-:W2:Y:S02]  /*6650*/  @!P1 SYNCS.PHASECHK.TRANS64 P1, [R0+URZ+0x5b0], R5 ;  /* 0x0005b005000095a7 */ /* 0x000ea400080210ff */
[----:B--2---:R-:W-:Y:S05]  /*6660*/  @!P1 BRA `(.L_x_55) ;  /* 0xfffffffc00f09947 */ /* 0x004fea000383ffff */
[----:B------:R-:W-:Y:S05]  /*6670*/  BRA `(.L_x_109) ;  /* 0xffffffd000e07947 */ /* 0x000fea000383ffff */
.L_x_56:
[----:B------:R-:W-:-:S07]  /*6680*/  MOV R3, UR9 ;  /* 0x0000000900037c02 */ /* 0x000fce0008000f00 */
.L_x_110:
[----:B-1----:R1:W2:Y:S02]  /*6690*/  SYNCS.PHASECHK.TRANS64.TRYWAIT P0, [R3+URZ+0x5f0], R0 ;  /* 0x0005f000030075a7 */ /* 0x0022a400080011ff */
[----:B--2---:R-:W-:Y:S05]  /*66a0*/  @!P0 NANOSLEEP.SYNCS 0x989680 ;  /* 0x009896800000895d */ /* 0x004fea0003900000 */
[----:B------:R-:W2:Y:S02]  /*66b0*/  @!P0 SYNCS.PHASECHK.TRANS64 P0, [R3+URZ+0x5f0], R0 ;  /* 0x0005f000030085a7 */ /* 0x000ea400080010ff */
[----:B--2---:R-:W-:Y:S05]  /*66c0*/  @!P0 BRA `(.L_x_110) ;  /* 0xfffffffc00f08947 */ /* 0x004fea000383ffff */
[----:B------:R-:W-:Y:S05]  /*66d0*/  BRA `(.L_x_111) ;  /* 0xffffffd400147947 */ /* 0x000fea000383ffff */
.L_x_59:
[----:B------:R-:W-:Y:S07]  /*66e0*/  MOV R0, UR7 ;  /* 0x0000000700007c02 */ /* 0x000fee0008000f00 */
.L_x_112:
[----:B-1----:R1:W2:Y:S02]  /*66f0*/  SYNCS.PHASECHK.TRANS64.TRYWAIT P0, [R0+URZ], R3 ;  /* 0x00000003000075a7 */ /* 0x0022a400080011ff */
[----:B--2---:R-:W-:Y:S05]  /*6700*/  @!P0 NANOSLEEP.SYNCS 0x989680 ;  /* 0x009896800000895d */ /* 0x004fea0003900000 */
[----:B------:R-:W2:Y:S02]  /*6710*/  @!P0 SYNCS.PHASECHK.TRANS64 P0, [R0+URZ], R3 ;  /* 0x00000003000085a7 */ /* 0x000ea400080010ff */
[----:B--2---:R-:W-:Y:S05]  /*6720*/  @!P0 BRA `(.L_x_112) ;  /* 0xfffffffc00f08947 */ /* 0x004fea000383ffff */
[----:B------:R-:W-:Y:S05]  /*6730*/  BRA `(.L_x_58) ;  /* 0xffffffd4004c7947 */ /* 0x000fea000383ffff */
.L_x_62:
[----:B------:R-:W-:-:S07]  /*6740*/  MOV R0, UR5 ;  /* 0x0000000500007c02 */ /* 0x000fce0008000f00 */
.L_x_113:
[----:B--2---:R2:W4:Y:S02]  /*6750*/  SYNCS.PHASECHK.TRANS64.TRYWAIT P0, [R0+URZ], R3 ;  /* 0x00000003000075a7 */ /* 0x00452400080011ff */
[----:B----4-:R-:W-:Y:S05]  /*6760*/  @!P0 NANOSLEEP.SYNCS 0x989680 ;  /* 0x009896800000895d */ /* 0x010fea0003900000 */
[----:B------:R-:W4:Y:S02]  /*6770*/  @!P0 SYNCS.PHASECHK.TRANS64 P0, [R0+URZ], R3 ;  /* 0x00000003000085a7 */ /* 0x000f2400080010ff */
[----:B----4-:R-:W-:Y:S05]  /*6780*/  @!P0 BRA `(.L_x_113) ;  /* 0xfffffffc00f08947 */ /* 0x010fea000383ffff */
[----:B------:R-:W-:Y:S05]  /*6790*/  BRA `(.L_x_114) ;  /* 0xffffffd400ec7947 */ /* 0x000fea000383ffff */
.L_x_63:
[----:B------:R-:W-:-:S07]  /*67a0*/  MOV R0, UR5 ;  /* 0x0000000500007c02 */ /* 0x000fce0008000f00 */
.L_x_115:
[----:B--2---:R2:W4:Y:S02]  /*67b0*/  SYNCS.PHASECHK.TRANS64.TRYWAIT P0, [R0+URZ], R3 ;  /* 0x00000003000075a7 */ /* 0x00452400080011ff */
[----:B----4-:R-:W-:Y:S05]  /*67c0*/  @!P0 NANOSLEEP.SYNCS 0x989680 ;  /* 0x009896800000895d */ /* 0x010fea0003900000 */
[----:B------:R-:W4:Y:S02]  /*67d0*/  @!P0 SYNCS.PHASECHK.TRANS64 P0, [R0+URZ], R3 ;  /* 0x00000003000085a7 */ /* 0x000f2400080010ff */
[----:B----4-:R-:W-:Y:S05]  /*67e0*/  @!P0 BRA `(.L_x_115) ;  /* 0xfffffffc00f08947 */ /* 0x010fea000383ffff */
[----:B------:R-:W-:Y:S05]  /*67f0*/  BRA `(.L_x_116) ;  /* 0xffffffd400f87947 */ /* 0x000fea000383ffff */
.L_x_64:
[----:B------:R-:W-:-:S07]  /*6800*/  MOV R0, UR5 ;  /* 0x0000000500007c02 */ /* 0x000fce0008000f00 */
.L_x_117:
[----:B--2---:R2:W4:Y:S02]  /*6810*/  SYNCS.PHASECHK.TRANS64.TRYWAIT P0, [R0+URZ], R3 ;  /* 0x00000003000075a7 */ /* 0x00452400080011ff */
[----:B----4-:R-:W-:Y:S05]  /*6820*/  @!P0 NANOSLEEP.SYNCS 0x989680 ;  /* 0x009896800000895d */ /* 0x010fea0003900000 */
[----:B------:R-:W4:Y:S02]  /*6830*/  @!P0 SYNCS.PHASECHK.TRANS64 P0, [R0+URZ], R3 ;  /* 0x00000003000085a7 */ /* 0x000f2400080010ff */
[----:B----4-:R-:W-:Y:S05]  /*6840*/  @!P0 BRA `(.L_x_117) ;  /* 0xfffffffc00f08947 */ /* 0x010fea000383ffff */
[----:B------:R-:W-:Y:S05]  /*6850*/  BRA `(.L_x_118) ;  /* 0xffffffd800047947 */ /* 0x000fea000383ffff */
.L_x_65:
[----:B------:R-:W-:-:S07]  /*6860*/  MOV R0, UR7 ;  /* 0x0000000700007c02 */ /* 0x000fce0008000f00 */
.L_x_119:
[----:B--2---:R2:W4:Y:S02]  /*6870*/  SYNCS.PHASECHK.TRANS64.TRYWAIT P0, [R0+URZ], R3 ;  /* 0x00000003000075a7 */ /* 0x00452400080011ff */
[----:B----4-:R-:W-:Y:S05]  /*6880*/  @!P0 NANOSLEEP.SYNCS 0x989680 ;  /* 0x009896800000895d */ /* 0x010fea0003900000 */
[----:B------:R-:W4:Y:S02]  /*6890*/  @!P0 SYNCS.PHASECHK.TRANS64 P0, [R0+URZ], R3 ;  /* 0x00000003000085a7 */ /* 0x000f2400080010ff */
[----:B----4-:R-:W-:Y:S05]  /*68a0*/  @!P0 BRA `(.L_x_119) ;  /* 0xfffffffc00f08947 */ /* 0x010fea000383ffff */
[----:B------:R-:W-:Y:S05]  /*68b0*/  BRA `(.L_x_120) ;  /* 0xffffffd800107947 */ /* 0x000fea000383ffff */
.L_x_70:
[----:B---3--:R3:W1:Y:S02]  /*68c0*/  SYNCS.PHASECHK.TRANS64.TRYWAIT P0, [R0+URZ+0x5b0], R3 ;  /* 0x0005b003000075a7 */ /* 0x00866400080011ff */
[----:B-1----:R-:W-:Y:S05]  /*68d0*/  @!P0 NANOSLEEP.SYNCS 0x989680 ;  /* 0x009896800000895d */ /* 0x002fea0003900000 */
[----:B------:R-:W1:Y:S02]  /*68e0*/  @!P0 SYNCS.PHASECHK.TRANS64 P0, [R0+URZ+0x5b0], R3 ;  /* 0x0005b003000085a7 */ /* 0x000e6400080010ff */
[----:B-1----:R-:W-:Y:S05]  /*68f0*/  @!P0 BRA `(.L_x_70) ;  /* 0xfffffffc00f08947 */ /* 0x002fea000383ffff */
[----:B------:R-:W-:Y:S05]  /*6900*/  BRA `(.L_x_121) ;  /* 0xffffffdc00107947 */ /* 0x000fea000383ffff */
.L_x_73:
[----:B------:R-:W-:Y:S07]  /*6910*/  MOV R0, UR6 ;  /* 0x0000000600007c02 */ /* 0x000fee0008000f00 */
.L_x_122:
[----:B---3--:R3:W1:Y:S02]  /*6920*/  SYNCS.PHASECHK.TRANS64.TRYWAIT P0, [R0+URZ+0x5a8], R3 ;  /* 0x0005a803000075a7 */ /* 0x00866400080011ff */
[----:B-1----:R-:W-:Y:S05]  /*6930*/  @!P0 NANOSLEEP.SYNCS 0x989680 ;  /* 0x009896800000895d */ /* 0x002fea0003900000 */
[----:B------:R-:W1:Y:S02]  /*6940*/  @!P0 SYNCS.PHASECHK.TRANS64 P0, [R0+URZ+0x5a8], R3 ;  /* 0x0005a803000085a7 */ /* 0x000e6400080010ff */
[----:B-1----:R-:W-:Y:S05]  /*6950*/  @!P0 BRA `(.L_x_122) ;  /* 0xfffffffc00f08947 */ /* 0x002fea000383ffff */
[----:B------:R-:W-:Y:S05]  /*6960*/  BRA `(.L_x_72) ;  /* 0xffffffdc00fc7947 */ /* 0x000fea000383ffff */
.L_x_76:
[----:B------:R-:W-:Y:S07]  /*6970*/  MOV R3, UR6 ;  /* 0x0000000600037c02 */ /* 0x000fee0008000f00 */
.L_x_123:
[----:B-1----:R1:W2:Y:S02]  /*6980*/  SYNCS.PHASECHK.TRANS64.TRYWAIT P2, [R3+URZ+0x598], R28 ;  /* 0x0005981c030075a7 */ /* 0x0022a400080411ff */
[----:B--2---:R-:W-:Y:S05]  /*6990*/  @!P2 NANOSLEEP.SYNCS 0x989680 ;  /* 0x009896800000a95d */ /* 0x004fea0003900000 */
[----:B------:R-:W2:Y:S02]  /*69a0*/  @!P2 SYNCS.PHASECHK.TRANS64 P2, [R3+URZ+0x598], R28 ;  /* 0x0005981c0300a5a7 */ /* 0x000ea400080410ff */
[----:B--2---:R-:W-:Y:S05]  /*69b0*/  @!P2 BRA `(.L_x_123) ;  /* 0xfffffffc00f0a947 */ /* 0x004fea000383ffff */
[----:B------:R-:W-:Y:S05]  /*69c0*/  BRA `(.L_x_124) ;  /* 0xffffffe000907947 */ /* 0x000fea000383ffff */
.L_x_79:
[----:B--2---:R2:W4:Y:S02]  /*69d0*/  SYNCS.PHASECHK.TRANS64.TRYWAIT P0, [R0+URZ+0x5b0], R3 ;  /* 0x0005b003000075a7 */ /* 0x00452400080011ff */
[----:B----4-:R-:W-:Y:S05]  /*69e0*/  @!P0 NANOSLEEP.SYNCS 0x989680 ;  /* 0x009896800000895d */ /* 0x010fea0003900000 */
[----:B------:R-:W4:Y:S02]  /*69f0*/  @!P0 SYNCS.PHASECHK.TRANS64 P0, [R0+URZ+0x5b0], R3 ;  /* 0x0005b003000085a7 */ /* 0x000f2400080010ff */
[----:B----4-:R-:W-:Y:S05]  /*6a00*/  @!P0 BRA `(.L_x_79) ;  /* 0xfffffffc00f08947 */ /* 0x010fea000383ffff */
[----:B------:R-:W-:Y:S05]  /*6a10*/  BRA `(.L_x_125) ;  /* 0xffffffe400bc7947 */ /* 0x000fea000383ffff */
.L_x_85:
[----:B------:R-:W-:Y:S07]  /*6a20*/  MOV R0, UR46 ;  /* 0x0000002e00007c02 */ /* 0x000fee0008000f00 */
.L_x_126:
[----:B-1----:R1:W3:Y:S02]  /*6a30*/  SYNCS.PHASECHK.TRANS64.TRYWAIT P1, [R0+URZ+0x590], R3 ;  /* 0x00059003000075a7 */ /* 0x0022e400080211ff */
[----:B---3--:R-:W-:Y:S05]  /*6a40*/  @!P1 NANOSLEEP.SYNCS 0x989680 ;  /* 0x009896800000995d */ /* 0x008fea0003900000 */
[----:B------:R-:W3:Y:S02]  /*6a50*/  @!P1 SYNCS.PHASECHK.TRANS64 P1, [R0+URZ+0x590], R3 ;  /* 0x00059003000095a7 */ /* 0x000ee400080210ff */
[----:B---3--:R-:W-:Y:S05]  /*6a60*/  @!P1 BRA `(.L_x_126) ;  /* 0xfffffffc00f09947 */ /* 0x008fea000383ffff */
[----:B------:R-:W-:Y:S05]  /*6a70*/  BRA `(.L_x_84) ;  /* 0xffffffec00e47947 */ /* 0x000fea000383ffff */
.L_x_87:
[----:B------:R-:W-:Y:S07]  /*6a80*/  MOV R3, UR50 ;  /* 0x0000003200037c02 */ /* 0x000fee0008000f00 */
.L_x_127:
[----:B-1----:R1:W2:Y:S02]  /*6a90*/  SYNCS.PHASECHK.TRANS64.TRYWAIT P1, [R3+URZ+0x5d0], R10 ;  /* 0x0005d00a030075a7 */ /* 0x0022a400080211ff */
[----:B--2---:R-:W-:Y:S05]  /*6aa0*/  @!P1 NANOSLEEP.SYNCS 0x989680 ;  /* 0x009896800000995d */ /* 0x004fea0003900000 */
[----:B------:R-:W2:Y:S02]  /*6ab0*/  @!P1 SYNCS.PHASECHK.TRANS64 P1, [R3+URZ+0x5d0], R10 ;  /* 0x0005d00a030095a7 */ /* 0x000ea400080210ff */
[----:B--2---:R-:W-:Y:S05]  /*6ac0*/  @!P1 BRA `(.L_x_127) ;  /* 0xfffffffc00f09947 */ /* 0x004fea000383ffff */
[----:B------:R-:W-:Y:S05]  /*6ad0*/  BRA `(.L_x_86) ;  /* 0xfffffff000407947 */ /* 0x000fea000383ffff */
        .weak           $__internal_0_$__cuda_sm10x_tcgen05_guardrail_trap_col_being_dealloced_not_returned_by_alloc
        .type           $__internal_0_$__cuda_sm10x_tcgen05_guardrail_trap_col_being_dealloced_not_returned_by_alloc,@function
        .size           $__internal_0_$__cuda_sm10x_tcgen05_guardrail_trap_col_being_dealloced_not_returned_by_alloc,($__internal_1_$__cuda_sm10x_tcgen05_guardrail_trap_phase_invalid_during_alloc - $__internal_0_$__cuda_sm10x_tcgen05_guardrail_trap_col_being_dealloced_not_returned_by_alloc)
$__internal_0_$__cuda_sm10x_tcgen05_guardrail_trap_col_being_dealloced_not_returned_by_alloc:
[----:B------:R-:W-:Y:S05]  /*6ae0*/  BPT.TRAP 0x1 ;  /* 0x000000040000795c */ /* 0x000fea0000300000 */
[----:B------:R-:W-:-:S04]  /*6af0*/  HFMA2 R3, -RZ, RZ, 0, 0 ;  /* 0x00000000ff037431 */ /* 0x000fc800000001ff */
[----:B------:R-:W-:Y:S05]  /*6b00*/  RET.REL.NODEC R2 `(_ZN7cutlass13device_kernelINS_4gemm6kernel13GemmUniversalIN4cute5tupleIJiiiiEEENS1_10collective13CollectiveMmaINS1_35MainloopSm100TmaUmmaWarpSpecializedILi89ELi2ELi4ENS5_IJNS4_1CILi1EEESB_SB_EEEEENS5_IJNSA_ILi64EEENSA_ILi16EEENSA_ILi32EEEEEEaNS5_IJlSB_lEEEaSI_NS4_8TiledMMAINS4_8MMA_AtomIJNS4_15SM100_MMA_S8_SSIaaiLi64ELi16ELNS4_4UMMA5MajorE0ELSN_0ELNSM_8SaturateE0EEEEEENS4_6LayoutISC_NS5_IJNSA_ILi0EEESS_SS_EEEEENS5_IJNS4_10UnderscoreESV_SV_EEEEENS4_13SM90_TMA_LOADENS4_14ComposedLayoutINS4_7SwizzleILi1ELi4ELi3EEENS4_18smem_ptr_flag_bitsILi8EEENSR_INS5_IJNSA_ILi8EEESG_EEENS5_IJSG_SB_EEEEEEEvNS4_8identityESY_S18_vS19_EENS_8epilogue10collective18CollectiveEpilogueINS1B_23Sm100TmaWarpSpecializedILi1ELi1ELi8ELb0ELb0EEEJSH_NS5_IJNSR_ISE_SB_EENSR_ISF_SB_EEEEEaSI_aSI_NS1B_6fusion15FusionCallbacksIS1F_NS1J_17LinearCombinationIaiaiLNS_15FloatRoundStyleE2EEESH_S1I_JEEENS4_5SM1004TMEM4LOAD25SM100_TMEM_LOAD_16dp32b8xESY_NSZ_INS10_ILi0ELi4ELi3EEES13_NSR_INS5_IJS14_SF_EEENS5_IJSF_SB_EEEEEEENS4_39AutoVectorizingCopyWithAssumedAlignmentILi128EEENS4_14SM90_TMA_STOREES1X_S1Z_S1Z_EEEvvEEEEvNT_6ParamsE) ;  /* 0xffffff94023c7950 */ /* 0x000fea0003c3ffff */
        .weak           $__internal_1_$__cuda_sm10x_tcgen05_guardrail_trap_phase_invalid_during_alloc
        .type           $__internal_1_$__cuda_sm10x_tcgen05_guardrail_trap_phase_invalid_during_alloc,@function
        .size           $__internal_1_$__cuda_sm10x_tcgen05_guardrail_trap_phase_invalid_during_alloc,($__internal_2_$__cuda_sm10x_tcgen05_guardrail_trap_unallocated_columns_being_dealloced - $__internal_1_$__cuda_sm10x_tcgen05_guardrail_trap_phase_invalid_during_alloc)
$__internal_1_$__cuda_sm10x_tcgen05_guardrail_trap_phase_invalid_during_alloc:
[----:B------:R-:W-:Y:S05]  /*6b10*/  BPT.TRAP 0x1 ;  /* 0x000000040000795c */ /* 0x000fea0000300000 */
[----:B------:R-:W-:-:S04]  /*6b20*/  MOV R3, 0x0 ;  /* 0x0000000000037802 */ /* 0x000fc80000000f00 */
[----:B------:R-:W-:Y:S05]  /*6b30*/  RET.REL.NODEC R2 `(_ZN7cutlass13device_kernelINS_4gemm6kernel13GemmUniversalIN4cute5tupleIJiiiiEEENS1_10collective13CollectiveMmaINS1_35MainloopSm100TmaUmmaWarpSpecializedILi89ELi2ELi4ENS5_IJNS4_1CILi1EEESB_SB_EEEEENS5_IJNSA_ILi64EEENSA_ILi16EEENSA_ILi32EEEEEEaNS5_IJlSB_lEEEaSI_NS4_8TiledMMAINS4_8MMA_AtomIJNS4_15SM100_MMA_S8_SSIaaiLi64ELi16ELNS4_4UMMA5MajorE0ELSN_0ELNSM_8SaturateE0EEEEEENS4_6LayoutISC_NS5_IJNSA_ILi0EEESS_SS_EEEEENS5_IJNS4_10UnderscoreESV_SV_EEEEENS4_13SM90_TMA_LOADENS4_14ComposedLayoutINS4_7SwizzleILi1ELi4ELi3EEENS4_18smem_ptr_flag_bitsILi8EEENSR_INS5_IJNSA_ILi8EEESG_EEENS5_IJSG_SB_EEEEEEEvNS4_8identityESY_S18_vS19_EENS_8epilogue10collective18CollectiveEpilogueINS1B_23Sm100TmaWarpSpecializedILi1ELi1ELi8ELb0ELb0EEEJSH_NS5_IJNSR_ISE_SB_EENSR_ISF_SB_EEEEEaSI_aSI_NS1B_6fusion15FusionCallbacksIS1F_NS1J_17LinearCombinationIaiaiLNS_15FloatRoundStyleE2EEESH_S1I_JEEENS4_5SM1004TMEM4LOAD25SM100_TMEM_LOAD_16dp32b8xESY_NSZ_INS10_ILi0ELi4ELi3EEES13_NSR_INS5_IJS14_SF_EEENS5_IJSF_SB_EEEEEEENS4_39AutoVectorizingCopyWithAssumedAlignmentILi128EEENS4_14SM90_TMA_STOREES1X_S1Z_S1Z_EEEvvEEEEvNT_6ParamsE) ;  /* 0xffffff9402307950 */ /* 0x000fea0003c3ffff */
        .weak           $__internal_2_$__cuda_sm10x_tcgen05_guardrail_trap_unallocated_columns_being_dealloced
        .type           $__internal_2_$__cuda_sm10x_tcgen05_guardrail_trap_unallocated_columns_being_dealloced,@function
        .size           $__internal_2_$__cuda_sm10x_tcgen05_guardrail_trap_unallocated_columns_being_dealloced,(.L_x_129 - $__internal_2_$__cuda_sm10x_tcgen05_guardrail_trap_unallocated_columns_being_dealloced)
$__internal_2_$__cuda_sm10x_tcgen05_guardrail_trap_unallocated_columns_being_dealloced:
[----:B------:R-:W-:Y:S05]  /*6b40*/  BPT.TRAP 0x1 ;  /* 0x000000040000795c */ /* 0x000fea0000300000 */
[----:B------:R-:W-:-:S04]  /*6b50*/  HFMA2 R3, -RZ, RZ, 0, 0 ;  /* 0x00000000ff037431 */ /* 0x000fc800000001ff */
[----:B------:R-:W-:Y:S05]  /*6b60*/  RET.REL.NODEC R2 `(_ZN7cutlass13device_kernelINS_4gemm6kernel13GemmUniversalIN4cute5tupleIJiiiiEEENS1_10collective13CollectiveMmaINS1_35MainloopSm100TmaUmmaWarpSpecializedILi89ELi2ELi4ENS5_IJNS4_1CILi1EEESB_SB_EEEEENS5_IJNSA_ILi64EEENSA_ILi16EEENSA_ILi32EEEEEEaNS5_IJlSB_lEEEaSI_NS4_8TiledMMAINS4_8MMA_AtomIJNS4_15SM100_MMA_S8_SSIaaiLi64ELi16ELNS4_4UMMA5MajorE0ELSN_0ELNSM_8SaturateE0EEEEEENS4_6LayoutISC_NS5_IJNSA_ILi0EEESS_SS_EEEEENS5_IJNS4_10UnderscoreESV_SV_EEEEENS4_13SM90_TMA_LOADENS4_14ComposedLayoutINS4_7SwizzleILi1ELi4ELi3EEENS4_18smem_ptr_flag_bitsILi8EEENSR_INS5_IJNSA_ILi8EEESG_EEENS5_IJSG_SB_EEEEEEEvNS4_8identityESY_S18_vS19_EENS_8epilogue10collective18CollectiveEpilogueINS1B_23Sm100TmaWarpSpecializedILi1ELi1ELi8ELb0ELb0EEEJSH_NS5_IJNSR_ISE_SB_EENSR_ISF_SB_EEEEEaSI_aSI_NS1B_6fusion15FusionCallbacksIS1F_NS1J_17LinearCombinationIaiaiLNS_15FloatRoundStyleE2EEESH_S1I_JEEENS4_5SM1004TMEM4LOAD25SM100_TMEM_LOAD_16dp32b8xESY_NSZ_INS10_ILi0ELi4ELi3EEES13_NSR_INS5_IJS14_SF_EEENS5_IJSF_SB_EEEEEEENS4_39AutoVectorizingCopyWithAssumedAlignmentILi128EEENS4_14SM90_TMA_STOREES1X_S1Z_S1Z_EEEvvEEEEvNT_6ParamsE) ;  /* 0xffffff9402247950 */ /* 0x000fea0003c3ffff */
.L_x_128:
[----:B------:R-:W-:-:S00]  /*6b70*/  BRA `(.L_x_128) ;  /* 0xfffffffc00fc7947 */ /* 0x000fc0000383ffff */
[----:B------:R-:W-:-:S00]  /*6b80*/  NOP ;  /* 0x0000000000007918 */ /* 0x000fc00000000000 */
[----:B------:R-:W-:-:S00]  /*6b90*/  NOP ;  /* 0x0000000000007918 */ /* 0x000fc00000000000 */
[----:B------:R-:W-:-:S00]  /*6ba0*/  NOP ;  /* 0x0000000000007918 */ /* 0x000fc00000000000 */
[----:B------:R-:W-:-:S00]  /*6bb0*/  NOP ;  /* 0x0000000000007918 */ /* 0x000fc00000000000 */
[----:B------:R-:W-:-:S00]  /*6bc0*/  NOP ;  /* 0x0000000000007918 */ /* 0x000fc00000000000 */
[----:B------:R-:W-:-:S00]  /*6bd0*/  NOP ;  /* 0x0000000000007918 */ /* 0x000fc00000000000 */
[----:B------:R-:W-:-:S00]  /*6be0*/  NOP ;  /* 0x0000000000007918 */ /* 0x000fc00000000000 */
[----:B------:R-:W-:-:S00]  /*6bf0*/  NOP ;  /* 0x0000000000007918 */ /* 0x000fc00000000000 */
.L_x_129:


//--------------------- .nv.global.init           --------------------------
	.section	.nv.global.init,"aw",@progbits
.nv.global.init:
	.type		$str$26,@object
	.size		$str$26,($str$25 - $str$26)
$str$26:
        /*0000*/ 	.byte	0x2f, 0x74, 0x6d, 0x70, 0x2f, 0x63, 0x75, 0x74, 0x6c, 0x61, 0x73, 0x73, 0x5f, 0x73, 0x77, 0x65
        /*0010*/ 	.byte	0x65, 0x70, 0x5f, 0x73, 0x72, 0x63, 0x2f, 0x69, 0x6e, 0x63, 0x6c, 0x75, 0x64, 0x65, 0x2f, 0x63
        /*0020*/ 	.byte	0x75, 0x74, 0x65, 0x2f, 0x61, 0x74, 0x6f, 0x6d, 0x2f, 0x63, 0x6f, 0x70, 0x79, 0x5f, 0x74, 0x72
        /*0030*/ 	.byte	0x61, 0x69, 0x74, 0x73, 0x5f, 0x73, 0x6d, 0x31, 0x30, 0x30, 0x2e, 0x68, 0x70, 0x70, 0x00
	.type		$str$25,@object
	.size		$str$25,(__unnamed_1 - $str$25)
$str$25:
        /*003f*/ 	.byte	0x28, 0x28, 0x75, 0x69, 0x6e, 0x74, 0x33, 0x32, 0x5f, 0x74, 0x28, 0x74, 0x68, 0x72, 0x65, 0x61
        /*004f*/ 	.byte	0x64, 0x49, 0x64, 0x78, 0x2e, 0x78, 0x29, 0x20, 0x2f, 0x20, 0x33, 0x32, 0x29, 0x20, 0x25, 0x20
        /*005f*/ 	.byte	0x34, 0x29, 0x20, 0x3d, 0x3d, 0x20, 0x28, 0x28, 0x28, 0x74, 0x6d, 0x65, 0x6d, 0x5f, 0x61, 0x64
        /*006f*/ 	.byte	0x64, 0x72, 0x20, 0x3e, 0x3e, 0x20, 0x31, 0x36, 0x29, 0x20, 0x2f, 0x20, 0x33, 0x32, 0x29, 0x20
        /*007f*/ 	.byte	0x25, 0x20, 0x34, 0x29, 0x00
	.type		__unnamed_1,@object
	.size		__unnamed_1,(.L_1 - __unnamed_1)
__unnamed_1:
        /*0084*/ 	.byte	0x63, 0x6f, 0x6e, 0x73, 0x74, 0x65, 0x78, 0x70, 0x72, 0x20, 0x76, 0x6f, 0x69, 0x64, 0x20, 0x63
        /* <DEDUP_REMOVED lines=36> */
        /*02d4*/ 	.byte	0x3a, 0x3a, 0x43, 0x3c, 0x30, 0x3e, 0x3e, 0x3e, 0x3e, 0x5d, 0x00
.L_1:


//--------------------- .nv.shared._ZN7cutlass13device_kernelINS_4gemm6kernel13GemmUniversalIN4cute5tupleIJiiiiEEENS1_10collective13CollectiveMmaINS1_35MainloopSm100TmaUmmaWarpSpecializedILi89ELi2ELi4ENS5_IJNS4_1CILi1EEESB_SB_EEEEENS5_IJNSA_ILi64EEENSA_ILi16EEENSA_ILi32EEEEEEaNS5_IJlSB_lEEEaSI_NS4_8TiledMMAINS4_8MMA_AtomIJNS4_15SM100_MMA_S8_SSIaaiLi64ELi16ELNS4_4UMMA5MajorE0ELSN_0ELNSM_8SaturateE0EEEEEENS4_6LayoutISC_NS5_IJNSA_ILi0EEESS_SS_EEEEENS5_IJNS4_10UnderscoreESV_SV_EEEEENS4_13SM90_TMA_LOADENS4_14ComposedLayoutINS4_7SwizzleILi1ELi4ELi3EEENS4_18smem_ptr_flag_bitsILi8EEENSR_INS5_IJNSA_ILi8EEESG_EEENS5_IJSG_SB_EEEEEEEvNS4_8identityESY_S18_vS19_EENS_8epilogue10collective18CollectiveEpilogueINS1B_23Sm100TmaWarpSpecializedILi1ELi1ELi8ELb0ELb0EEEJSH_NS5_IJNSR_ISE_SB_EENSR_ISF_SB_EEEEEaSI_aSI_NS1B_6fusion15FusionCallbacksIS1F_NS1J_17LinearCombinationIaiaiLNS_15FloatRoundStyleE2EEESH_S1I_JEEENS4_5SM1004TMEM4LOAD25SM100_TMEM_LOAD_16dp32b8xESY_NSZ_INS10_ILi0ELi4ELi3EEES13_NSR_INS5_IJS14_SF_EEENS5_IJSF_SB_EEEEEEENS4_39AutoVectorizingCopyWithAssumedAlignmentILi128EEENS4_14SM90_TMA_STOREES1X_S1Z_S1Z_EEEvvEEEEvNT_6ParamsE --------------------------
	.section	.nv.shared._ZN7cutlass13device_kernelINS_4gemm6kernel13GemmUniversalIN4cute5tupleIJiiiiEEENS1_10collective13CollectiveMmaINS1_35MainloopSm100TmaUmmaWarpSpecializedILi89ELi2ELi4ENS5_IJNS4_1CILi1EEESB_SB_EEEEENS5_IJNSA_ILi64EEENSA_ILi16EEENSA_ILi32EEEEEEaNS5_IJlSB_lEEEaSI_NS4_8TiledMMAINS4_8MMA_AtomIJNS4_15SM100_MMA_S8_SSIaaiLi64ELi16ELNS4_4UMMA5MajorE0ELSN_0ELNSM_8SaturateE0EEEEEENS4_6LayoutISC_NS5_IJNSA_ILi0EEESS_SS_EEEEENS5_IJNS4_10UnderscoreESV_SV_EEEEENS4_13SM90_TMA_LOADENS4_14ComposedLayoutINS4_7SwizzleILi1ELi4ELi3EEENS4_18smem_ptr_flag_bitsILi8EEENSR_INS5_IJNSA_ILi8EEESG_EEENS5_IJSG_SB_EEEEEEEvNS4_8identityESY_S18_vS19_EENS_8epilogue10collective18CollectiveEpilogueINS1B_23Sm100TmaWarpSpecializedILi1ELi1ELi8ELb0ELb0EEEJSH_NS5_IJNSR_ISE_SB_EENSR_ISF_SB_EEEEEaSI_aSI_NS1B_6fusion15FusionCallbacksIS1F_NS1J_17LinearCombinationIaiaiLNS_15FloatRoundStyleE2EEESH_S1I_JEEENS4_5SM1004TMEM4LOAD25SM100_TMEM_LOAD_16dp32b8xESY_NSZ_INS10_ILi0ELi4ELi3EEES13_NSR_INS5_IJS14_SF_EEENS5_IJSF_SB_EEEEEEENS4_39AutoVectorizingCopyWithAssumedAlignmentILi128EEENS4_14SM90_TMA_STOREES1X_S1Z_S1Z_EEEvvEEEEvNT_6ParamsE,"aw",@nobits
	.sectionflags	@""
	.align	16
	.zero		1024


//--------------------- .nv.shared.reserved.0     --------------------------
	.section	.nv.shared.reserved.0,"aw",@nobits
	.weak		__nv_reservedSMEM_offset_0_alias
	.size		__nv_reservedSMEM_offset_0_alias, 0, 64
	.other		__nv_reservedSMEM_offset_0_alias,@"STO_CUDA_RESERVED_SHARED STV_DEFAULT"
__nv_reservedSMEM_offset_0_alias:
	.zero		0
.nv.shared.reserved.0:
	.zero		64
	.weak		__nv_reservedSMEM_tcgen05_partition
	.type		__nv_reservedSMEM_tcgen05_partition,@object
	.size		__nv_reservedSMEM_tcgen05_partition,(.L_0 - __nv_reservedSMEM_tcgen05_partition)
__nv_reservedSMEM_tcgen05_partition:
	.zero		32
.L_0:


//--------------------- .nv.global                --------------------------
	.section	.nv.global,"aw",@nobits
.nv.global:
	.type		_ZN40_INTERNAL_cdfdf742_4_k_cu_cfc464f6_335444cute1_E,@object
	.size		_ZN40_INTERNAL_cdfdf742_4_k_cu_cfc464f6_335444cute1_E,(_ZN40_INTERNAL_cdfdf742_4_k_cu_cfc464f6_335444cuda3std3__45__cpo6cbeginE - _ZN40_INTERNAL_cdfdf742_4_k_cu_cfc464f6_335444cute1_E)
_ZN40_INTERNAL_cdfdf742_4_k_cu_cfc464f6_335444cute1_E:
	.zero		1
	.type		_ZN40_INTERNAL_cdfdf742_4_k_cu_cfc464f6_335444cuda3std3__45__cpo6cbeginE,@object
	.size		_ZN40_INTERNAL_cdfdf742_4_k_cu_cfc464f6_335444cuda3std3__45__cpo6cbeginE,(_ZN40_INTERNAL_cdfdf742_4_k_cu_cfc464f6_335444cuda3std3__48in_placeE - _ZN40_INTERNAL_cdfdf742_4_k_cu_cfc464f6_335444cuda3std3__45__cpo6cbeginE)
_ZN40_INTERNAL_cdfdf742_4_k_cu_cfc464f6_335444cuda3std3__45__cpo6cbeginE:
	.zero		1
	.type		_ZN40_INTERNAL_cdfdf742_4_k_cu_cfc464f6_335444cuda3std3__48in_placeE,@object
	.size		_ZN40_INTERNAL_cdfdf742_4_k_cu_cfc464f6_335444cuda3std3__48in_placeE,(_ZN40_INTERNAL_cdfdf742_4_k_cu_cfc464f6_335444cuda3std6ranges3__45__cpo9iter_moveE - _ZN40_INTERNAL_cdfdf742_4_k_cu_cfc464f6_335444cuda3std3__48in_placeE)
_ZN40_INTERNAL_cdfdf742_4_k_cu_cfc464f6_335444cuda3std3__48in_placeE:
	.zero		1
	.type		_ZN40_INTERNAL_cdfdf742_4_k_cu_cfc464f6_335444cuda3std6ranges3__45__cpo9iter_moveE,@object
	.size		_ZN40_INTERNAL_cdfdf742_4_k_cu_cfc464f6_335444cuda3std6ranges3__45__cpo9iter_moveE,(_ZN40_INTERNAL_cdfdf742_4_k_cu_cfc464f6_335444cuda3std3__45__cpo5beginE - _ZN40_INTERNAL_cdfdf742_4_k_cu_cfc464f6_335444cuda3std6ranges3__45__cpo9iter_moveE)
_ZN40_INTERNAL_cdfdf742_4_k_cu_cfc464f6_335444cuda3std6ranges3__45__cpo9iter_moveE:
	.zero		1
	.type		_ZN40_INTERNAL_cdfdf742_4_k_cu_cfc464f6_335444cuda3std3__45__cpo5beginE,@object
	.size		_ZN40_INTERNAL_cdfdf742_4_k_cu_cfc464f6_335444cuda3std3__45__cpo5beginE,(_ZN40_INTERNAL_cdfdf742_4_k_cu_cfc464f6_335444cuda3std3__442_GLOBAL__N__cdfdf742_4_k_cu_cfc464f6_335446ignoreE - _ZN40_INTERNAL_cdfdf742_4_k_cu_cfc464f6_335444cuda3std3__45__cpo5beginE)
_ZN40_INTERNAL_cdfdf742_4_k_cu_cfc464f6_335444cuda3std3__45__cpo5beginE:
	.zero		1
	.type		_ZN40_INTERNAL_cdfdf742_4_k_cu_cfc464f6_335444cuda3std3__442_GLOBAL__N__cdfdf742_4_k_cu_cfc464f6_335446ignoreE,@object
	.size		_ZN40_INTERNAL_cdfdf742_4_k_cu_cfc464f6_335444cuda3std3__442_GLOBAL__N__cdfdf742_4_k_cu_cfc464f6_335446ignoreE,(_ZN40_INTERNAL_cdfdf742_4_k_cu_cfc464f6_335444cute7productE - _ZN40_INTERNAL_cdfdf742_4_k_cu_cfc464f6_335444cuda3std3__442_GLOBAL__N__cdfdf742_4_k_cu_cfc464f6_335446ignoreE)
_ZN40_INTERNAL_cdfdf742_4_k_cu_cfc464f6_335444cuda3std3__442_GLOBAL__N__cdfdf742_4_k_cu_cfc464f6_335446ignoreE:
	.zero		1
	.type		_ZN40_INTERNAL_cdfdf742_4_k_cu_cfc464f6_335444cute7productE,@object
	.size		_ZN40_INTERNAL_cdfdf742_4_k_cu_cfc464f6_335444cute7productE,(_ZN40_INTERNAL_cdfdf742_4_k_cu_cfc464f6_335444cuda3std3__45__cpo3endE - _ZN40_INTERNAL_cdfdf742_4_k_cu_cfc464f6_335444cute7productE)
_ZN40_INTERNAL_cdfdf742_4_k_cu_cfc464f6_335444cute7productE:
	.zero		1
	.type		_ZN40_INTERNAL_cdfdf742_4_k_cu_cfc464f6_335444cuda3std3__45__cpo3endE,@object
	.size		_ZN40_INTERNAL_cdfdf742_4_k_cu_cfc464f6_335444cuda3std3__45__cpo3endE,(_ZN40_INTERNAL_cdfdf742_4_k_cu_cfc464f6_335444cuda3std3__419piecewise_constructE - _ZN40_INTERNAL_cdfdf742_4_k_cu_cfc464f6_335444cuda3std3__45__cpo3endE)
_ZN40_INTERNAL_cdfdf742_4_k_cu_cfc464f6_335444cuda3std3__45__cpo3endE:
	.zero		1
	.type		_ZN40_INTERNAL_cdfdf742_4_k_cu_cfc464f6_335444cuda3std3__419piecewise_constructE,@object
	.size		_ZN40_INTERNAL_cdfdf742_4_k_cu_cfc464f6_335444cuda3std3__419piecewise_constructE,(_ZN40_INTERNAL_cdfdf742_4_k_cu_cfc464f6_335444cuda3std3__45__cpo4cendE - _ZN40_INTERNAL_cdfdf742_4_k_cu_cfc464f6_335444cuda3std3__419piecewise_constructE)
_ZN40_INTERNAL_cdfdf742_4_k_cu_cfc464f6_335444cuda3std3__419piecewise_constructE:
	.zero		1
	.type		_ZN40_INTERNAL_cdfdf742_4_k_cu_cfc464f6_335444cuda3std3__45__cpo4cendE,@object
	.size		_ZN40_INTERNAL_cdfdf742_4_k_cu_cfc464f6_335444cuda3std3__45__cpo4cendE,(_ZN40_INTERNAL_cdfdf742_4_k_cu_cfc464f6_335444cuda3std6ranges3__45__cpo4swapE - _ZN40_INTERNAL_cdfdf742_4_k_cu_cfc464f6_335444cuda3std3__45__cpo4cendE)
_ZN40_INTERNAL_cdfdf742_4_k_cu_cfc464f6_335444cuda3std3__45__cpo4cendE:
	.zero		1
	.type		_ZN40_INTERNAL_cdfdf742_4_k_cu_cfc464f6_335444cuda3std6ranges3__45__cpo4swapE,@object
	.size		_ZN40_INTERNAL_cdfdf742_4_k_cu_cfc464f6_335444cuda3std6ranges3__45__cpo4swapE,(.L_9 - _ZN40_INTERNAL_cdfdf742_4_k_cu_cfc464f6_335444cuda3std6ranges3__45__cpo4swapE)
_ZN40_INTERNAL_cdfdf742_4_k_cu_cfc464f6_335444cuda3std6ranges3__45__cpo4swapE:
	.zero		1
.L_9:


//--------------------- .nv.constant0._ZN7cutlass13device_kernelINS_4gemm6kernel13GemmUniversalIN4cute5tupleIJiiiiEEENS1_10collective13CollectiveMmaINS1_35MainloopSm100TmaUmmaWarpSpecializedILi89ELi2ELi4ENS5_IJNS4_1CILi1EEESB_SB_EEEEENS5_IJNSA_ILi64EEENSA_ILi16EEENSA_ILi32EEEEEEaNS5_IJlSB_lEEEaSI_NS4_8TiledMMAINS4_8MMA_AtomIJNS4_15SM100_MMA_S8_SSIaaiLi64ELi16ELNS4_4UMMA5MajorE0ELSN_0ELNSM_8SaturateE0EEEEEENS4_6LayoutISC_NS5_IJNSA_ILi0EEESS_SS_EEEEENS5_IJNS4_10UnderscoreESV_SV_EEEEENS4_13SM90_TMA_LOADENS4_14ComposedLayoutINS4_7SwizzleILi1ELi4ELi3EEENS4_18smem_ptr_flag_bitsILi8EEENSR_INS5_IJNSA_ILi8EEESG_EEENS5_IJSG_SB_EEEEEEEvNS4_8identityESY_S18_vS19_EENS_8epilogue10collective18CollectiveEpilogueINS1B_23Sm100TmaWarpSpecializedILi1ELi1ELi8ELb0ELb0EEEJSH_NS5_IJNSR_ISE_SB_EENSR_ISF_SB_EEEEEaSI_aSI_NS1B_6fusion15FusionCallbacksIS1F_NS1J_17LinearCombinationIaiaiLNS_15FloatRoundStyleE2EEESH_S1I_JEEENS4_5SM1004TMEM4LOAD25SM100_TMEM_LOAD_16dp32b8xESY_NSZ_INS10_ILi0ELi4ELi3EEES13_NSR_INS5_IJS14_SF_EEENS5_IJSF_SB_EEEEEEENS4_39AutoVectorizingCopyWithAssumedAlignmentILi128EEENS4_14SM90_TMA_STOREES1X_S1Z_S1Z_EEEvvEEEEvNT_6ParamsE --------------------------
	.section	.nv.constant0._ZN7cutlass13device_kernelINS_4gemm6kernel13GemmUniversalIN4cute5tupleIJiiiiEEENS1_10collective13CollectiveMmaINS1_35MainloopSm100TmaUmmaWarpSpecializedILi89ELi2ELi4ENS5_IJNS4_1CILi1EEESB_SB_EEEEENS5_IJNSA_ILi64EEENSA_ILi16EEENSA_ILi32EEEEEEaNS5_IJlSB_lEEEaSI_NS4_8TiledMMAINS4_8MMA_AtomIJNS4_15SM100_MMA_S8_SSIaaiLi64ELi16ELNS4_4UMMA5MajorE0ELSN_0ELNSM_8SaturateE0EEEEEENS4_6LayoutISC_NS5_IJNSA_ILi0EEESS_SS_EEEEENS5_IJNS4_10UnderscoreESV_SV_EEEEENS4_13SM90_TMA_LOADENS4_14ComposedLayoutINS4_7SwizzleILi1ELi4ELi3EEENS4_18smem_ptr_flag_bitsILi8EEENSR_INS5_IJNSA_ILi8EEESG_EEENS5_IJSG_SB_EEEEEEEvNS4_8identityESY_S18_vS19_EENS_8epilogue10collective18CollectiveEpilogueINS1B_23Sm100TmaWarpSpecializedILi1ELi1ELi8ELb0ELb0EEEJSH_NS5_IJNSR_ISE_SB_EENSR_ISF_SB_EEEEEaSI_aSI_NS1B_6fusion15FusionCallbacksIS1F_NS1J_17LinearCombinationIaiaiLNS_15FloatRoundStyleE2EEESH_S1I_JEEENS4_5SM1004TMEM4LOAD25SM100_TMEM_LOAD_16dp32b8xESY_NSZ_INS10_ILi0ELi4ELi3EEES13_NSR_INS5_IJS14_SF_EEENS5_IJSF_SB_EEEEEEENS4_39AutoVectorizingCopyWithAssumedAlignmentILi128EEENS4_14SM90_TMA_STOREES1X_S1Z_S1Z_EEEvvEEEEvNT_6ParamsE,"a",@progbits
	.sectionflags	@""
	.align	4
.nv.constant0._ZN7cutlass13device_kernelINS_4gemm6kernel13GemmUniversalIN4cute5tupleIJiiiiEEENS1_10collective13CollectiveMmaINS1_35MainloopSm100TmaUmmaWarpSpecializedILi89ELi2ELi4ENS5_IJNS4_1CILi1EEESB_SB_EEEEENS5_IJNSA_ILi64EEENSA_ILi16EEENSA_ILi32EEEEEEaNS5_IJlSB_lEEEaSI_NS4_8TiledMMAINS4_8MMA_AtomIJNS4_15SM100_MMA_S8_SSIaaiLi64ELi16ELNS4_4UMMA5MajorE0ELSN_0ELNSM_8SaturateE0EEEEEENS4_6LayoutISC_NS5_IJNSA_ILi0EEESS_SS_EEEEENS5_IJNS4_10UnderscoreESV_SV_EEEEENS4_13SM90_TMA_LOADENS4_14ComposedLayoutINS4_7SwizzleILi1ELi4ELi3EEENS4_18smem_ptr_flag_bitsILi8EEENSR_INS5_IJNSA_ILi8EEESG_EEENS5_IJSG_SB_EEEEEEEvNS4_8identityESY_S18_vS19_EENS_8epilogue10collective18CollectiveEpilogueINS1B_23Sm100TmaWarpSpecializedILi1ELi1ELi8ELb0ELb0EEEJSH_NS5_IJNSR_ISE_SB_EENSR_ISF_SB_EEEEEaSI_aSI_NS1B_6fusion15FusionCallbacksIS1F_NS1J_17LinearCombinationIaiaiLNS_15FloatRoundStyleE2EEESH_S1I_JEEENS4_5SM1004TMEM4LOAD25SM100_TMEM_LOAD_16dp32b8xESY_NSZ_INS10_ILi0ELi4ELi3EEES13_NSR_INS5_IJS14_SF_EEENS5_IJSF_SB_EEEEEEENS4_39AutoVectorizingCopyWithAssumedAlignmentILi128EEENS4_14SM90_TMA_STOREES1X_S1Z_S1Z_EEEvvEEEEvNT_6ParamsE:
	.zero		2944


//--------------------- SYMBOLS --------------------------

	.type		.nv.reservedSmem.offset0,@object
	.size		.nv.reservedSmem.offset0,0x4
	.type		.nv.reservedSmem.cap,@object
	.size		.nv.reservedSmem.cap,0x4
	.type		__assertfail,@function
